// auto-generated by cutlass_sweep.gemm — config: {"arch": "sm_90", "cluster_m": 1, "cluster_n": 1, "dtype": "bf16", "dtype_b": "bf16", "layout": "nt", "stages": 0, "tile_k": 16, "tile_m": 256, "tile_n": 64}
#include "cutlass/cutlass.h"
#include "cutlass/gemm/collective/collective_builder.hpp"
#include "cutlass/gemm/device/gemm_universal_adapter.h"
#include "cutlass/gemm/kernel/gemm_universal.hpp"
#include "cutlass/epilogue/collective/collective_builder.hpp"

using ElemA = cutlass::bfloat16_t;
using ElemB = cutlass::bfloat16_t;
using ElemCD = cutlass::bfloat16_t;
using Acc  = float;
using TileShape    = cute::Shape<cute::_256, cute::_64, cute::_16>;
using ClusterShape = cute::Shape<cute::_1, cute::_1, cute::_1>;

using CollectiveEpilogue = typename cutlass::epilogue::collective::CollectiveBuilder<
    cutlass::arch::Sm90, cutlass::arch::OpClassTensorOp,
    TileShape, ClusterShape,
    cutlass::epilogue::collective::EpilogueTileAuto,
    Acc, Acc,
    ElemCD, cutlass::layout::RowMajor, 128 / cutlass::sizeof_bits<ElemCD>::value,
    ElemCD, cutlass::layout::RowMajor, 128 / cutlass::sizeof_bits<ElemCD>::value,
    cutlass::epilogue::collective::EpilogueScheduleAuto
  >::CollectiveOp;

using CollectiveMainloop = typename cutlass::gemm::collective::CollectiveBuilder<
    cutlass::arch::Sm90, cutlass::arch::OpClassTensorOp,
    ElemA, cutlass::layout::RowMajor, 128 / cutlass::sizeof_bits<ElemA>::value,
    ElemB, cutlass::layout::ColumnMajor, 128 / cutlass::sizeof_bits<ElemB>::value,
    Acc,
    TileShape, ClusterShape,
    cutlass::gemm::collective::StageCountAutoCarveout<static_cast<int>(sizeof(typename CollectiveEpilogue::SharedStorage))>,
    cutlass::gemm::collective::KernelScheduleAuto
  >::CollectiveOp;

using GemmKernel = cutlass::gemm::kernel::GemmUniversal<
    cute::Shape<int,int,int,int>,
    CollectiveMainloop,
    CollectiveEpilogue
>;
using Gemm = cutlass::gemm::device::GemmUniversalAdapter<GemmKernel>;

// Force the device kernel symbol into the cubin without needing a host main.
auto* _anchor = &cutlass::device_kernel<GemmKernel>;


// ===== COMPILED SASS (sm_90a) =====

	.target	sm_90a

	.elftype	@"ET_EXEC"


//--------------------- .note.nv.tkinfo           --------------------------
	.section	.note.nv.tkinfo,"",@"SHT_NOTE"
	.sectionflags	@"SHF_NOTE_NV_TKINFO"
	.tkinfo
        /*0018*/ 	.word	0x00000002
        /*0030*/ 	.string	""
        /*0030*/ 	.string	"ptxas"
        /*0030*/ 	.string	"Cuda compilation tools, release 13.0, V13.0.88"
        /*0030*/ 	.string	"Build cuda_13.0.r13.0/compiler.36424714_0"
        /*0030*/ 	.string	"-arch sm_90a -m 64 "



//--------------------- .note.nv.cuinfo           --------------------------
	.section	.note.nv.cuinfo,"",@"SHT_NOTE"
	.sectionflags	@"SHF_NOTE_NV_CUINFO"
        /*0018*/ 	.short	0x0002
        /*001a*/ 	.short	0x005a
        /*001c*/ 	.short	0x0082
	.zero		2


//--------------------- .nv.info                  --------------------------
	.section	.nv.info,"",@"SHT_CUDA_INFO"
	.align	4


	//----- nvinfo : EIATTR_REGCOUNT
	.align		4
        /*0000*/ 	.byte	0x04, 0x2f
        /*0002*/ 	.short	(.L_15 - .L_14)
	.align		4
.L_14:
        /*0004*/ 	.word	index@(_ZN7cutlass13device_kernelINS_4gemm6kernel13GemmUniversalIN4cute5tupleIJiiiiEEENS1_10collective13CollectiveMmaINS1_34MainloopSm90TmaGmmaWarpSpecializedILi22ENS5_IJNS4_1CILi1EEESB_SB_EEENS1_35KernelTmaWarpSpecializedCooperativeEEENS5_IJNSA_ILi256EEENSA_ILi64EEENSA_ILi16EEEEEENS_10bfloat16_tENS5_IJlSB_lEEESJ_SK_NS4_8TiledMMAINS4_8MMA_AtomIJNS4_4SM904GMMA27MMA_64x64x16_F32BF16BF16_SSILNSO_5MajorE0ELSQ_0ELNSO_7ScaleInE1ELSR_1EEEEEENS4_6LayoutINS5_IJNSA_ILi2EEESB_SB_EEENS5_IJSB_NSA_ILi0EEESX_EEEEENS5_IJNS4_10UnderscoreES10_S10_EEEEENS4_13SM90_TMA_LOADENS4_14ComposedLayoutINS4_7SwizzleILi1ELi4ELi3EEENS4_18smem_ptr_flag_bitsILi16EEENSU_INS5_IJNSA_ILi8EEESH_EEENS5_IJSH_SB_EEEEEEEvNS4_8identityES13_S1D_vS1E_EENS_8epilogue10collective6detail29Sm90TmaWarpSpecializedAdapterINS1H_15DefaultEpilogueISJ_SK_SK_NS1G_6thread17LinearCombinationISJ_Li1EffLNS1L_9ScaleType4KindE0ELNS_15FloatRoundStyleE2ESJ_EENS1_15EpilogueDefaultEEEEEvvEEEEvNT_6ParamsE)
        /*0008*/ 	.word	0x000000a8


	//----- nvinfo : EIATTR_FRAME_SIZE
	.align		4
.L_15:
        /*000c*/ 	.byte	0x04, 0x11
        /*000e*/ 	.short	(.L_17 - .L_16)
	.align		4
.L_16:
        /*0010*/ 	.word	index@(_ZN7cutlass13device_kernelINS_4gemm6kernel13GemmUniversalIN4cute5tupleIJiiiiEEENS1_10collective13CollectiveMmaINS1_34MainloopSm90TmaGmmaWarpSpecializedILi22ENS5_IJNS4_1CILi1EEESB_SB_EEENS1_35KernelTmaWarpSpecializedCooperativeEEENS5_IJNSA_ILi256EEENSA_ILi64EEENSA_ILi16EEEEEENS_10bfloat16_tENS5_IJlSB_lEEESJ_SK_NS4_8TiledMMAINS4_8MMA_AtomIJNS4_4SM904GMMA27MMA_64x64x16_F32BF16BF16_SSILNSO_5MajorE0ELSQ_0ELNSO_7ScaleInE1ELSR_1EEEEEENS4_6LayoutINS5_IJNSA_ILi2EEESB_SB_EEENS5_IJSB_NSA_ILi0EEESX_EEEEENS5_IJNS4_10UnderscoreES10_S10_EEEEENS4_13SM90_TMA_LOADENS4_14ComposedLayoutINS4_7SwizzleILi1ELi4ELi3EEENS4_18smem_ptr_flag_bitsILi16EEENSU_INS5_IJNSA_ILi8EEESH_EEENS5_IJSH_SB_EEEEEEEvNS4_8identityES13_S1D_vS1E_EENS_8epilogue10collective6detail29Sm90TmaWarpSpecializedAdapterINS1H_15DefaultEpilogueISJ_SK_SK_NS1G_6thread17LinearCombinationISJ_Li1EffLNS1L_9ScaleType4KindE0ELNS_15FloatRoundStyleE2ESJ_EENS1_15EpilogueDefaultEEEEEvvEEEEvNT_6ParamsE)
        /*0014*/ 	.word	0x00000000


	//----- nvinfo : EIATTR_MIN_STACK_SIZE
	.align		4
.L_17:
        /*0018*/ 	.byte	0x04, 0x12
        /*001a*/ 	.short	(.L_19 - .L_18)
	.align		4
.L_18:
        /*001c*/ 	.word	index@(_ZN7cutlass13device_kernelINS_4gemm6kernel13GemmUniversalIN4cute5tupleIJiiiiEEENS1_10collective13CollectiveMmaINS1_34MainloopSm90TmaGmmaWarpSpecializedILi22ENS5_IJNS4_1CILi1EEESB_SB_EEENS1_35KernelTmaWarpSpecializedCooperativeEEENS5_IJNSA_ILi256EEENSA_ILi64EEENSA_ILi16EEEEEENS_10bfloat16_tENS5_IJlSB_lEEESJ_SK_NS4_8TiledMMAINS4_8MMA_AtomIJNS4_4SM904GMMA27MMA_64x64x16_F32BF16BF16_SSILNSO_5MajorE0ELSQ_0ELNSO_7ScaleInE1ELSR_1EEEEEENS4_6LayoutINS5_IJNSA_ILi2EEESB_SB_EEENS5_IJSB_NSA_ILi0EEESX_EEEEENS5_IJNS4_10UnderscoreES10_S10_EEEEENS4_13SM90_TMA_LOADENS4_14ComposedLayoutINS4_7SwizzleILi1ELi4ELi3EEENS4_18smem_ptr_flag_bitsILi16EEENSU_INS5_IJNSA_ILi8EEESH_EEENS5_IJSH_SB_EEEEEEEvNS4_8identityES13_S1D_vS1E_EENS_8epilogue10collective6detail29Sm90TmaWarpSpecializedAdapterINS1H_15DefaultEpilogueISJ_SK_SK_NS1G_6thread17LinearCombinationISJ_Li1EffLNS1L_9ScaleType4KindE0ELNS_15FloatRoundStyleE2ESJ_EENS1_15EpilogueDefaultEEEEEvvEEEEvNT_6ParamsE)
        /*0020*/ 	.word	0x00000000
.L_19:


//--------------------- .nv.compat                --------------------------
	.section	.nv.compat,"",@"SHT_CUDA_COMPAT_INFO"
	.align	4
        /*0000*/ 	.byte	0x02, 0x09, 0x01, 0x00, 0x02, 0x02, 0x04, 0x00, 0x02, 0x05, 0x05, 0x00, 0x03, 0x07, 0x01, 0x01
        /*0010*/ 	.byte	0x02, 0x03, 0x01, 0x00, 0x02, 0x06, 0x01, 0x00, 0x04, 0x0b, 0x08, 0x00, 0x00, 0x00, 0x00, 0x00
        /*0020*/ 	.byte	0x00, 0x00, 0x00, 0x00


//--------------------- .nv.info._ZN7cutlass13device_kernelINS_4gemm6kernel13GemmUniversalIN4cute5tupleIJiiiiEEENS1_10collective13CollectiveMmaINS1_34MainloopSm90TmaGmmaWarpSpecializedILi22ENS5_IJNS4_1CILi1EEESB_SB_EEENS1_35KernelTmaWarpSpecializedCooperativeEEENS5_IJNSA_ILi256EEENSA_ILi64EEENSA_ILi16EEEEEENS_10bfloat16_tENS5_IJlSB_lEEESJ_SK_NS4_8TiledMMAINS4_8MMA_AtomIJNS4_4SM904GMMA27MMA_64x64x16_F32BF16BF16_SSILNSO_5MajorE0ELSQ_0ELNSO_7ScaleInE1ELSR_1EEEEEENS4_6LayoutINS5_IJNSA_ILi2EEESB_SB_EEENS5_IJSB_NSA_ILi0EEESX_EEEEENS5_IJNS4_10UnderscoreES10_S10_EEEEENS4_13SM90_TMA_LOADENS4_14ComposedLayoutINS4_7SwizzleILi1ELi4ELi3EEENS4_18smem_ptr_flag_bitsILi16EEENSU_INS5_IJNSA_ILi8EEESH_EEENS5_IJSH_SB_EEEEEEEvNS4_8identityES13_S1D_vS1E_EENS_8epilogue10collective6detail29Sm90TmaWarpSpecializedAdapterINS1H_15DefaultEpilogueISJ_SK_SK_NS1G_6thread17LinearCombinationISJ_Li1EffLNS1L_9ScaleType4KindE0ELNS_15FloatRoundStyleE2ESJ_EENS1_15EpilogueDefaultEEEEEvvEEEEvNT_6ParamsE --------------------------
	.section	.nv.info._ZN7cutlass13device_kernelINS_4gemm6kernel13GemmUniversalIN4cute5tupleIJiiiiEEENS1_10collective13CollectiveMmaINS1_34MainloopSm90TmaGmmaWarpSpecializedILi22ENS5_IJNS4_1CILi1EEESB_SB_EEENS1_35KernelTmaWarpSpecializedCooperativeEEENS5_IJNSA_ILi256EEENSA_ILi64EEENSA_ILi16EEEEEENS_10bfloat16_tENS5_IJlSB_lEEESJ_SK_NS4_8TiledMMAINS4_8MMA_AtomIJNS4_4SM904GMMA27MMA_64x64x16_F32BF16BF16_SSILNSO_5MajorE0ELSQ_0ELNSO_7ScaleInE1ELSR_1EEEEEENS4_6LayoutINS5_IJNSA_ILi2EEESB_SB_EEENS5_IJSB_NSA_ILi0EEESX_EEEEENS5_IJNS4_10UnderscoreES10_S10_EEEEENS4_13SM90_TMA_LOADENS4_14ComposedLayoutINS4_7SwizzleILi1ELi4ELi3EEENS4_18smem_ptr_flag_bitsILi16EEENSU_INS5_IJNSA_ILi8EEESH_EEENS5_IJSH_SB_EEEEEEEvNS4_8identityES13_S1D_vS1E_EENS_8epilogue10collective6detail29Sm90TmaWarpSpecializedAdapterINS1H_15DefaultEpilogueISJ_SK_SK_NS1G_6thread17LinearCombinationISJ_Li1EffLNS1L_9ScaleType4KindE0ELNS_15FloatRoundStyleE2ESJ_EENS1_15EpilogueDefaultEEEEEvvEEEEvNT_6ParamsE,"",@"SHT_CUDA_INFO"
	.sectionflags	@""
	.align	4


	//----- nvinfo : EIATTR_CUDA_API_VERSION
	.align		4
        /*0000*/ 	.byte	0x04, 0x37
        /*0002*/ 	.short	(.L_21 - .L_20)
.L_20:
        /*0004*/ 	.word	0x00000082


	//----- nvinfo : EIATTR_KPARAM_INFO
	.align		4
.L_21:
        /*0008*/ 	.byte	0x04, 0x17
        /*000a*/ 	.short	(.L_23 - .L_22)
.L_22:
        /*000c*/ 	.word	0x00000000
        /*0010*/ 	.short	0x0000
        /*0012*/ 	.short	0x0070
        /*0014*/ 	.byte	0x00, 0xf0, 0x01, 0x10


	//----- nvinfo : EIATTR_SPARSE_MMA_MASK
	.align		4
.L_23:
        /*0018*/ 	.byte	0x03, 0x50
        /*001a*/ 	.short	0x0000


	//----- nvinfo : EIATTR_MAXREG_COUNT
	.align		4
        /*001c*/ 	.byte	0x03, 0x1b
        /*001e*/ 	.short	0x00a8


	//----- nvinfo : EIATTR_NUM_BARRIERS
	.align		4
        /*0020*/ 	.byte	0x02, 0x4c
        /*0022*/ 	.byte	0x01
	.zero		1


	//----- nvinfo : EIATTR_EXTERNS
	.align		4
        /*0024*/ 	.byte	0x04, 0x0f
        /*0026*/ 	.short	(.L_25 - .L_24)


	//   ....[0]....
	.align		4
.L_24:
        /*0028*/ 	.word	index@(__assertfail)


	//----- nvinfo : EIATTR_MERCURY_ISA_VERSION
	.align		4
.L_25:
        /*002c*/ 	.byte	0x03, 0x5f
        /*002e*/ 	.short	0x0101


	//----- nvinfo : EIATTR_INT_WARP_WIDE_INSTR_OFFSETS
	.align		4
        /*0030*/ 	.byte	0x04, 0x31
        /*0032*/ 	.short	(.L_27 - .L_26)


	//   ....[0]....
.L_26:
        /*0034*/ 	.word	0x000005f0


	//   ....[1]....
        /*0038*/ 	.word	0x00000600


	//   ....[2]....
        /*003c*/ 	.word	0x00000740


	//----- nvinfo : EIATTR_COOP_GROUP_MASK_REGIDS
	.align		4
.L_27:
        /*0040*/ 	.byte	0x04, 0x29
        /*0042*/ 	.short	(.L_29 - .L_28)


	//   ....[0]....
.L_28:
        /*0044*/ 	.word	0xffffffff


	//   ....[1]....
        /*0048*/ 	.word	0xffffffff


	//   ....[2]....
        /*004c*/ 	.word	0xffffffff


	//   ....[3]....
        /*0050*/ 	.word	0xffffffff


	//   ....[4]....
        /*0054*/ 	.word	0xffffffff


	//----- nvinfo : EIATTR_COOP_GROUP_INSTR_OFFSETS
	.align		4
.L_29:
        /*0058*/ 	.byte	0x04, 0x28
        /*005a*/ 	.short	(.L_31 - .L_30)


	//   ....[0]....
.L_30:
        /*005c*/ 	.word	0x00000060


	//   ....[1]....
        /*0060*/ 	.word	0x00000070


	//   ....[2]....
        /*0064*/ 	.word	0x00000130


	//   ....[3]....
        /*0068*/ 	.word	0x00000530


	//   ....[4]....
        /*006c*/ 	.word	0x000011f0


	//----- nvinfo : EIATTR_REG_RECONFIG
	.align		4
.L_31:
        /*0070*/ 	.byte	0x01, 0x54
	.zero		2


	//----- nvinfo : EIATTR_SYSCALL_OFFSETS
	.align		4
        /*0074*/ 	.byte	0x04, 0x46
        /*0076*/ 	.short	(.L_33 - .L_32)


	//   ....[0]....
.L_32:
        /*0078*/ 	.word	0x000013b0


	//----- nvinfo : EIATTR_MBARRIER_INSTR_OFFSETS
	.align		4
.L_33:
        /*007c*/ 	.byte	0x04, 0x39
        /*007e*/ 	.short	(.L_35 - .L_34)


	//   ....[0]....
.L_34:
        /*0080*/ 	.word	0x00000250
        /*0084*/ 	.word	0x000000ff
        /*0088*/ 	.word	0x00000000
        /*008c*/ 	.short	0x0100
        /*008e*/ 	.byte	0x08
	.zero		1


	//   ....[1]....
        /*0090*/ 	.word	0x00000260
        /*0094*/ 	.word	0x000000ff
        /*0098*/ 	.word	0x000000b0
        /*009c*/ 	.short	0x0100
        /*009e*/ 	.byte	0x08
	.zero		1


	//   ....[2]....
        /*00a0*/ 	.word	0x00000270
        /*00a4*/ 	.word	0x000000ff
        /*00a8*/ 	.word	0x00000008
        /*00ac*/ 	.short	0x0100
        /*00ae*/ 	.byte	0x08
	.zero		1


	//   ....[3]....
        /*00b0*/ 	.word	0x00000280
        /*00b4*/ 	.word	0x000000ff
        /*00b8*/ 	.word	0x000000b8
        /*00bc*/ 	.short	0x0100
        /*00be*/ 	.byte	0x08
	.zero		1


	//   ....[4]....
        /*00c0*/ 	.word	0x00000290
        /*00c4*/ 	.word	0x000000ff
        /*00c8*/ 	.word	0x00000010
        /*00cc*/ 	.short	0x0100
        /*00ce*/ 	.byte	0x08
	.zero		1


	//   ....[5]....
        /*00d0*/ 	.word	0x000002a0
        /*00d4*/ 	.word	0x000000ff
        /*00d8*/ 	.word	0x000000c0
        /*00dc*/ 	.short	0x0100
        /*00de*/ 	.byte	0x08
	.zero		1


	//   ....[6]....
        /*00e0*/ 	.word	0x000002b0
        /*00e4*/ 	.word	0x000000ff
        /*00e8*/ 	.word	0x00000018
        /*00ec*/ 	.short	0x0100
        /*00ee*/ 	.byte	0x08
	.zero		1


	//   ....[7]....
        /*00f0*/ 	.word	0x000002c0
        /*00f4*/ 	.word	0x000000ff
        /*00f8*/ 	.word	0x000000c8
        /*00fc*/ 	.short	0x0100
        /*00fe*/ 	.byte	0x08
	.zero		1


	//   ....[8]....
        /*0100*/ 	.word	0x000002d0
        /*0104*/ 	.word	0x000000ff
        /*0108*/ 	.word	0x00000020
        /*010c*/ 	.short	0x0100
        /*010e*/ 	.byte	0x08
	.zero		1


	//   ....[9]....
        /*0110*/ 	.word	0x000002e0
        /*0114*/ 	.word	0x000000ff
        /*0118*/ 	.word	0x000000d0
        /*011c*/ 	.short	0x0100
        /*011e*/ 	.byte	0x08
	.zero		1


	//   ....[10]....
        /*0120*/ 	.word	0x000002f0
        /*0124*/ 	.word	0x000000ff
        /*0128*/ 	.word	0x00000028
        /*012c*/ 	.short	0x0100
        /*012e*/ 	.byte	0x08
	.zero		1


	//   ....[11]....
        /*0130*/ 	.word	0x00000300
        /*0134*/ 	.word	0x000000ff
        /*0138*/ 	.word	0x000000d8
        /*013c*/ 	.short	0x0100
        /*013e*/ 	.byte	0x08
	.zero		1


	//   ....[12]....
        /*0140*/ 	.word	0x00000310
        /*0144*/ 	.word	0x000000ff
        /*0148*/ 	.word	0x00000030
        /*014c*/ 	.short	0x0100
        /*014e*/ 	.byte	0x08
	.zero		1


	//   ....[13]....
        /*0150*/ 	.word	0x00000320
        /*0154*/ 	.word	0x000000ff
        /*0158*/ 	.word	0x000000e0
        /*015c*/ 	.short	0x0100
        /*015e*/ 	.byte	0x08
	.zero		1


	//   ....[14]....
        /*0160*/ 	.word	0x00000330
        /*0164*/ 	.word	0x000000ff
        /*0168*/ 	.word	0x00000038
        /*016c*/ 	.short	0x0100
        /*016e*/ 	.byte	0x08
	.zero		1


	//   ....[15]....
        /*0170*/ 	.word	0x00000340
        /*0174*/ 	.word	0x000000ff
        /*0178*/ 	.word	0x000000e8
        /*017c*/ 	.short	0x0100
        /*017e*/ 	.byte	0x08
	.zero		1


	//   ....[16]....
        /*0180*/ 	.word	0x00000350
        /*0184*/ 	.word	0x000000ff
        /*0188*/ 	.word	0x00000040
        /*018c*/ 	.short	0x0100
        /*018e*/ 	.byte	0x08
	.zero		1


	//   ....[17]....
        /*0190*/ 	.word	0x00000360
        /*0194*/ 	.word	0x000000ff
        /*0198*/ 	.word	0x000000f0
        /*019c*/ 	.short	0x0100
        /*019e*/ 	.byte	0x08
	.zero		1


	//   ....[18]....
        /*01a0*/ 	.word	0x00000370
        /*01a4*/ 	.word	0x000000ff
        /*01a8*/ 	.word	0x00000048
        /*01ac*/ 	.short	0x0100
        /*01ae*/ 	.byte	0x08
	.zero		1


	//   ....[19]....
        /*01b0*/ 	.word	0x00000380
        /*01b4*/ 	.word	0x000000ff
        /*01b8*/ 	.word	0x000000f8
        /*01bc*/ 	.short	0x0100
        /*01be*/ 	.byte	0x08
	.zero		1


	//   ....[20]....
        /*01c0*/ 	.word	0x00000390
        /*01c4*/ 	.word	0x000000ff
        /*01c8*/ 	.word	0x00000050
        /*01cc*/ 	.short	0x0100
        /*01ce*/ 	.byte	0x08
	.zero		1


	//   ....[21]....
        /*01d0*/ 	.word	0x000003a0
        /*01d4*/ 	.word	0x000000ff
        /*01d8*/ 	.word	0x00000100
        /*01dc*/ 	.short	0x0100
        /*01de*/ 	.byte	0x08
	.zero		1


	//   ....[22]....
        /*01e0*/ 	.word	0x000003b0
        /*01e4*/ 	.word	0x000000ff
        /*01e8*/ 	.word	0x00000058
        /*01ec*/ 	.short	0x0100
        /*01ee*/ 	.byte	0x08
	.zero		1


	//   ....[23]....
        /*01f0*/ 	.word	0x000003c0
        /*01f4*/ 	.word	0x000000ff
        /*01f8*/ 	.word	0x00000108
        /*01fc*/ 	.short	0x0100
        /*01fe*/ 	.byte	0x08
	.zero		1


	//   ....[24]....
        /*0200*/ 	.word	0x000003d0
        /*0204*/ 	.word	0x000000ff
        /*0208*/ 	.word	0x00000060
        /*020c*/ 	.short	0x0100
        /*020e*/ 	.byte	0x08
	.zero		1


	//   ....[25]....
        /*0210*/ 	.word	0x000003e0
        /*0214*/ 	.word	0x000000ff
        /*0218*/ 	.word	0x00000110
        /*021c*/ 	.short	0x0100
        /*021e*/ 	.byte	0x08
	.zero		1


	//   ....[26]....
        /*0220*/ 	.word	0x000003f0
        /*0224*/ 	.word	0x000000ff
        /*0228*/ 	.word	0x00000068
        /*022c*/ 	.short	0x0100
        /*022e*/ 	.byte	0x08
	.zero		1


	//   ....[27]....
        /*0230*/ 	.word	0x00000400
        /*0234*/ 	.word	0x000000ff
        /*0238*/ 	.word	0x00000118
        /*023c*/ 	.short	0x0100
        /*023e*/ 	.byte	0x08
	.zero		1


	//   ....[28]....
        /*0240*/ 	.word	0x00000410
        /*0244*/ 	.word	0x000000ff
        /*0248*/ 	.word	0x00000070
        /*024c*/ 	.short	0x0100
        /*024e*/ 	.byte	0x08
	.zero		1


	//   ....[29]....
        /*0250*/ 	.word	0x00000420
        /*0254*/ 	.word	0x000000ff
        /*0258*/ 	.word	0x00000120
        /*025c*/ 	.short	0x0100
        /*025e*/ 	.byte	0x08
	.zero		1


	//   ....[30]....
        /*0260*/ 	.word	0x00000430
        /*0264*/ 	.word	0x000000ff
        /*0268*/ 	.word	0x00000078
        /*026c*/ 	.short	0x0100
        /*026e*/ 	.byte	0x08
	.zero		1


	//   ....[31]....
        /*0270*/ 	.word	0x00000440
        /*0274*/ 	.word	0x000000ff
        /*0278*/ 	.word	0x00000128
        /*027c*/ 	.short	0x0100
        /*027e*/ 	.byte	0x08
	.zero		1


	//   ....[32]....
        /*0280*/ 	.word	0x00000450
        /*0284*/ 	.word	0x000000ff
        /*0288*/ 	.word	0x00000080
        /*028c*/ 	.short	0x0100
        /*028e*/ 	.byte	0x08
	.zero		1


	//   ....[33]....
        /*0290*/ 	.word	0x00000460
        /*0294*/ 	.word	0x000000ff
        /*0298*/ 	.word	0x00000130
        /*029c*/ 	.short	0x0100
        /*029e*/ 	.byte	0x08
	.zero		1


	//   ....[34]....
        /*02a0*/ 	.word	0x00000470
        /*02a4*/ 	.word	0x000000ff
        /*02a8*/ 	.word	0x00000088
        /*02ac*/ 	.short	0x0100
        /*02ae*/ 	.byte	0x08
	.zero		1


	//   ....[35]....
        /*02b0*/ 	.word	0x00000480
        /*02b4*/ 	.word	0x000000ff
        /*02b8*/ 	.word	0x00000138
        /*02bc*/ 	.short	0x0100
        /*02be*/ 	.byte	0x08
	.zero		1


	//   ....[36]....
        /*02c0*/ 	.word	0x00000490
        /*02c4*/ 	.word	0x000000ff
        /*02c8*/ 	.word	0x00000090
        /*02cc*/ 	.short	0x0100
        /*02ce*/ 	.byte	0x08
	.zero		1


	//   ....[37]....
        /*02d0*/ 	.word	0x000004a0
        /*02d4*/ 	.word	0x000000ff
        /*02d8*/ 	.word	0x00000140
        /*02dc*/ 	.short	0x0100
        /*02de*/ 	.byte	0x08
	.zero		1


	//   ....[38]....
        /*02e0*/ 	.word	0x000004b0
        /*02e4*/ 	.word	0x000000ff
        /*02e8*/ 	.word	0x00000098
        /*02ec*/ 	.short	0x0100
        /*02ee*/ 	.byte	0x08
	.zero		1


	//   ....[39]....
        /*02f0*/ 	.word	0x000004c0
        /*02f4*/ 	.word	0x000000ff
        /*02f8*/ 	.word	0x00000148
        /*02fc*/ 	.short	0x0100
        /*02fe*/ 	.byte	0x08
	.zero		1


	//   ....[40]....
        /*0300*/ 	.word	0x000004d0
        /*0304*/ 	.word	0x000000ff
        /*0308*/ 	.word	0x000000a0
        /*030c*/ 	.short	0x0100
        /*030e*/ 	.byte	0x08
	.zero		1


	//   ....[41]....
        /*0310*/ 	.word	0x000004e0
        /*0314*/ 	.word	0x000000ff
        /*0318*/ 	.word	0x00000150
        /*031c*/ 	.short	0x0100
        /*031e*/ 	.byte	0x08
	.zero		1


	//   ....[42]....
        /*0320*/ 	.word	0x000004f0
        /*0324*/ 	.word	0x000000ff
        /*0328*/ 	.word	0x000000a8
        /*032c*/ 	.short	0x0100
        /*032e*/ 	.byte	0x08
	.zero		1


	//   ....[43]....
        /*0330*/ 	.word	0x00000500
        /*0334*/ 	.word	0x000000ff
        /*0338*/ 	.word	0x00000158
        /*033c*/ 	.short	0x0100
        /*033e*/ 	.byte	0x08
	.zero		1


	//   ....[44]....
        /*0340*/ 	.word	0x000007b0
        /*0344*/ 	.word	0x000000ff
        /*0348*/ 	.word	0x00000170
        /*034c*/ 	.short	0x0100
        /*034e*/ 	.byte	0x06
	.zero		1


	//   ....[45]....
        /*0350*/ 	.word	0x00000810
        /*0354*/ 	.word	0x000000ff
        /*0358*/ 	.word	0x00000178
        /*035c*/ 	.short	0x0100
        /*035e*/ 	.byte	0x06
	.zero		1


	//   ....[46]....
        /*0360*/ 	.word	0x00001430
        /*0364*/ 	.word	0x00000003
        /*0368*/ 	.word	0x00000000
        /*036c*/ 	.short	0x010a
        /*036e*/ 	.byte	0x3f
	.zero		1


	//   ....[47]....
        /*0370*/ 	.word	0x00001470
        /*0374*/ 	.word	0x00000003
        /*0378*/ 	.word	0x00000000
        /*037c*/ 	.short	0x010a
        /*037e*/ 	.byte	0x3f
	.zero		1


	//   ....[48]....
        /*0380*/ 	.word	0x000016e0
        /*0384*/ 	.word	0x000000ff
        /*0388*/ 	.word	0x00000000
        /*038c*/ 	.short	0x010a
        /*038e*/ 	.byte	0x04
	.zero		1


	//   ....[49]....
        /*0390*/ 	.word	0x00001720
        /*0394*/ 	.word	0x000000ff
        /*0398*/ 	.word	0x00000000
        /*039c*/ 	.short	0x010a
        /*039e*/ 	.byte	0x04
	.zero		1


	//   ....[50]....
        /*03a0*/ 	.word	0x00001870
        /*03a4*/ 	.word	0x000000ff
        /*03a8*/ 	.word	0x00000000
        /*03ac*/ 	.short	0x0101
        /*03ae*/ 	.byte	0x04
	.zero		1


	//   ....[51]....
        /*03b0*/ 	.word	0x00001a20
        /*03b4*/ 	.word	0x00000000
        /*03b8*/ 	.word	0x00000000
        /*03bc*/ 	.short	0x0101
        /*03be*/ 	.byte	0x3f
	.zero		1


	//   ....[52]....
        /*03c0*/ 	.word	0x00007b10
        /*03c4*/ 	.word	0x0000000e
        /*03c8*/ 	.word	0x000000b0
        /*03cc*/ 	.short	0x010a
        /*03ce*/ 	.byte	0x3f
	.zero		1


	//   ....[53]....
        /*03d0*/ 	.word	0x00007e90
        /*03d4*/ 	.word	0x00000006
        /*03d8*/ 	.word	0x00000178
        /*03dc*/ 	.short	0x0101
        /*03de*/ 	.byte	0x3f
	.zero		1


	//   ....[54]....
        /*03e0*/ 	.word	0x000085c0
        /*03e4*/ 	.word	0x00000007
        /*03e8*/ 	.word	0x00000000
        /*03ec*/ 	.short	0x010a
        /*03ee*/ 	.byte	0x3f
	.zero		1


	//   ....[55]....
        /*03f0*/ 	.word	0x00008640
        /*03f4*/ 	.word	0x00000009
        /*03f8*/ 	.word	0x00000000
        /*03fc*/ 	.short	0x010a
        /*03fe*/ 	.byte	0x3f
	.zero		1


	//   ....[56]....
        /*0400*/ 	.word	0x000086d0
        /*0404*/ 	.word	0x00000006
        /*0408*/ 	.word	0x00000000
        /*040c*/ 	.short	0x010a
        /*040e*/ 	.byte	0x3f
	.zero		1


	//   ....[57]....
        /*0410*/ 	.word	0x00008760
        /*0414*/ 	.word	0x00000009
        /*0418*/ 	.word	0x00000000
        /*041c*/ 	.short	0x010a
        /*041e*/ 	.byte	0x3f
	.zero		1


	//   ....[58]....
        /*0420*/ 	.word	0x000087f0
        /*0424*/ 	.word	0x00000006
        /*0428*/ 	.word	0x00000000
        /*042c*/ 	.short	0x010a
        /*042e*/ 	.byte	0x3f
	.zero		1


	//   ....[59]....
        /*0430*/ 	.word	0x00008880
        /*0434*/ 	.word	0x00000009
        /*0438*/ 	.word	0x00000000
        /*043c*/ 	.short	0x010a
        /*043e*/ 	.byte	0x3f
	.zero		1


	//   ....[60]....
        /*0440*/ 	.word	0x00008910
        /*0444*/ 	.word	0x00000006
        /*0448*/ 	.word	0x00000000
        /*044c*/ 	.short	0x010a
        /*044e*/ 	.byte	0x3f
	.zero		1


	//   ....[61]....
        /*0450*/ 	.word	0x000089a0
        /*0454*/ 	.word	0x00000009
        /*0458*/ 	.word	0x00000000
        /*045c*/ 	.short	0x010a
        /*045e*/ 	.byte	0x3f
	.zero		1


	//   ....[62]....
        /*0460*/ 	.word	0x00008a30
        /*0464*/ 	.word	0x00000006
        /*0468*/ 	.word	0x00000000
        /*046c*/ 	.short	0x010a
        /*046e*/ 	.byte	0x3f
	.zero		1


	//   ....[63]....
        /*0470*/ 	.word	0x00008ac0
        /*0474*/ 	.word	0x00000009
        /*0478*/ 	.word	0x00000000
        /*047c*/ 	.short	0x010a
        /*047e*/ 	.byte	0x3f
	.zero		1


	//   ....[64]....
        /*0480*/ 	.word	0x00008b50
        /*0484*/ 	.word	0x00000006
        /*0488*/ 	.word	0x00000000
        /*048c*/ 	.short	0x010a
        /*048e*/ 	.byte	0x3f
	.zero		1


	//   ....[65]....
        /*0490*/ 	.word	0x00008be0
        /*0494*/ 	.word	0x00000009
        /*0498*/ 	.word	0x00000000
        /*049c*/ 	.short	0x010a
        /*049e*/ 	.byte	0x3f
	.zero		1


	//   ....[66]....
        /*04a0*/ 	.word	0x00008c70
        /*04a4*/ 	.word	0x00000006
        /*04a8*/ 	.word	0x00000000
        /*04ac*/ 	.short	0x010a
        /*04ae*/ 	.byte	0x3f
	.zero		1


	//   ....[67]....
        /*04b0*/ 	.word	0x00008d00
        /*04b4*/ 	.word	0x00000009
        /*04b8*/ 	.word	0x00000000
        /*04bc*/ 	.short	0x010a
        /*04be*/ 	.byte	0x3f
	.zero		1


	//   ....[68]....
        /*04c0*/ 	.word	0x00008d90
        /*04c4*/ 	.word	0x00000006
        /*04c8*/ 	.word	0x00000000
        /*04cc*/ 	.short	0x010a
        /*04ce*/ 	.byte	0x3f
	.zero		1


	//   ....[69]....
        /*04d0*/ 	.word	0x00008e20
        /*04d4*/ 	.word	0x00000009
        /*04d8*/ 	.word	0x00000000
        /*04dc*/ 	.short	0x010a
        /*04de*/ 	.byte	0x3f
	.zero		1


	//   ....[70]....
        /*04e0*/ 	.word	0x00008eb0
        /*04e4*/ 	.word	0x00000006
        /*04e8*/ 	.word	0x00000000
        /*04ec*/ 	.short	0x010a
        /*04ee*/ 	.byte	0x3f
	.zero		1


	//   ....[71]....
        /*04f0*/ 	.word	0x00008f40
        /*04f4*/ 	.word	0x00000009
        /*04f8*/ 	.word	0x00000000
        /*04fc*/ 	.short	0x010a
        /*04fe*/ 	.byte	0x3f
	.zero		1


	//   ....[72]....
        /*0500*/ 	.word	0x00008fd0
        /*0504*/ 	.word	0x00000006
        /*0508*/ 	.word	0x00000000
        /*050c*/ 	.short	0x010a
        /*050e*/ 	.byte	0x3f
	.zero		1


	//   ....[73]....
        /*0510*/ 	.word	0x00009060
        /*0514*/ 	.word	0x00000009
        /*0518*/ 	.word	0x00000000
        /*051c*/ 	.short	0x010a
        /*051e*/ 	.byte	0x3f
	.zero		1


	//   ....[74]....
        /*0520*/ 	.word	0x000090f0
        /*0524*/ 	.word	0x00000006
        /*0528*/ 	.word	0x00000000
        /*052c*/ 	.short	0x010a
        /*052e*/ 	.byte	0x3f
	.zero		1


	//   ....[75]....
        /*0530*/ 	.word	0x00009180
        /*0534*/ 	.word	0x00000003
        /*0538*/ 	.word	0x00000000
        /*053c*/ 	.short	0x010a
        /*053e*/ 	.byte	0x3f
	.zero		1


	//   ....[76]....
        /*0540*/ 	.word	0x000091e0
        /*0544*/ 	.word	0x00000003
        /*0548*/ 	.word	0x00000000
        /*054c*/ 	.short	0x010a
        /*054e*/ 	.byte	0x3f
	.zero		1


	//   ....[77]....
        /*0550*/ 	.word	0x00009240
        /*0554*/ 	.word	0x00000005
        /*0558*/ 	.word	0x00000000
        /*055c*/ 	.short	0x010a
        /*055e*/ 	.byte	0x3f
	.zero		1


	//   ....[78]....
        /*0560*/ 	.word	0x00009310
        /*0564*/ 	.word	0x0000000e
        /*0568*/ 	.word	0x000000b0
        /*056c*/ 	.short	0x010a
        /*056e*/ 	.byte	0x3f
	.zero		1


	//   ....[79]....
        /*0570*/ 	.word	0x000093e0
        /*0574*/ 	.word	0x00000007
        /*0578*/ 	.word	0x00000000
        /*057c*/ 	.short	0x010a
        /*057e*/ 	.byte	0x3f
	.zero		1


	//   ....[80]....
        /*0580*/ 	.word	0x00009430
        /*0584*/ 	.word	0x00000009
        /*0588*/ 	.word	0x00000000
        /*058c*/ 	.short	0x010a
        /*058e*/ 	.byte	0x3f
	.zero		1


	//   ....[81]....
        /*0590*/ 	.word	0x00009480
        /*0594*/ 	.word	0x00000006
        /*0598*/ 	.word	0x00000000
        /*059c*/ 	.short	0x010a
        /*059e*/ 	.byte	0x3f
	.zero		1


	//   ....[82]....
        /*05a0*/ 	.word	0x000094d0
        /*05a4*/ 	.word	0x00000009
        /*05a8*/ 	.word	0x00000000
        /*05ac*/ 	.short	0x010a
        /*05ae*/ 	.byte	0x3f
	.zero		1


	//   ....[83]....
        /*05b0*/ 	.word	0x00009520
        /*05b4*/ 	.word	0x00000006
        /*05b8*/ 	.word	0x00000000
        /*05bc*/ 	.short	0x010a
        /*05be*/ 	.byte	0x3f
	.zero		1


	//   ....[84]....
        /*05c0*/ 	.word	0x00009570
        /*05c4*/ 	.word	0x00000009
        /*05c8*/ 	.word	0x00000000
        /*05cc*/ 	.short	0x010a
        /*05ce*/ 	.byte	0x3f
	.zero		1


	//   ....[85]....
        /*05d0*/ 	.word	0x000095c0
        /*05d4*/ 	.word	0x00000006
        /*05d8*/ 	.word	0x00000000
        /*05dc*/ 	.short	0x010a
        /*05de*/ 	.byte	0x3f
	.zero		1


	//   ....[86]....
        /*05e0*/ 	.word	0x00009610
        /*05e4*/ 	.word	0x00000009
        /*05e8*/ 	.word	0x00000000
        /*05ec*/ 	.short	0x010a
        /*05ee*/ 	.byte	0x3f
	.zero		1


	//   ....[87]....
        /*05f0*/ 	.word	0x00009660
        /*05f4*/ 	.word	0x00000006
        /*05f8*/ 	.word	0x00000000
        /*05fc*/ 	.short	0x010a
        /*05fe*/ 	.byte	0x3f
	.zero		1


	//   ....[88]....
        /*0600*/ 	.word	0x000096b0
        /*0604*/ 	.word	0x00000009
        /*0608*/ 	.word	0x00000000
        /*060c*/ 	.short	0x010a
        /*060e*/ 	.byte	0x3f
	.zero		1


	//   ....[89]....
        /*0610*/ 	.word	0x00009700
        /*0614*/ 	.word	0x00000006
        /*0618*/ 	.word	0x00000000
        /*061c*/ 	.short	0x010a
        /*061e*/ 	.byte	0x3f
	.zero		1


	//   ....[90]....
        /*0620*/ 	.word	0x00009750
        /*0624*/ 	.word	0x00000009
        /*0628*/ 	.word	0x00000000
        /*062c*/ 	.short	0x010a
        /*062e*/ 	.byte	0x3f
	.zero		1


	//   ....[91]....
        /*0630*/ 	.word	0x000097a0
        /*0634*/ 	.word	0x00000006
        /*0638*/ 	.word	0x00000000
        /*063c*/ 	.short	0x010a
        /*063e*/ 	.byte	0x3f
	.zero		1


	//   ....[92]....
        /*0640*/ 	.word	0x000097f0
        /*0644*/ 	.word	0x00000009
        /*0648*/ 	.word	0x00000000
        /*064c*/ 	.short	0x010a
        /*064e*/ 	.byte	0x3f
	.zero		1


	//   ....[93]....
        /*0650*/ 	.word	0x00009840
        /*0654*/ 	.word	0x00000006
        /*0658*/ 	.word	0x00000000
        /*065c*/ 	.short	0x010a
        /*065e*/ 	.byte	0x3f
	.zero		1


	//   ....[94]....
        /*0660*/ 	.word	0x00009890
        /*0664*/ 	.word	0x00000009
        /*0668*/ 	.word	0x00000000
        /*066c*/ 	.short	0x010a
        /*066e*/ 	.byte	0x3f
	.zero		1


	//   ....[95]....
        /*0670*/ 	.word	0x000098e0
        /*0674*/ 	.word	0x00000006
        /*0678*/ 	.word	0x00000000
        /*067c*/ 	.short	0x010a
        /*067e*/ 	.byte	0x3f
	.zero		1


	//   ....[96]....
        /*0680*/ 	.word	0x00009930
        /*0684*/ 	.word	0x00000009
        /*0688*/ 	.word	0x00000000
        /*068c*/ 	.short	0x010a
        /*068e*/ 	.byte	0x3f
	.zero		1


	//   ....[97]....
        /*0690*/ 	.word	0x00009980
        /*0694*/ 	.word	0x00000006
        /*0698*/ 	.word	0x00000000
        /*069c*/ 	.short	0x010a
        /*069e*/ 	.byte	0x3f
	.zero		1


	//   ....[98]....
        /*06a0*/ 	.word	0x000099d0
        /*06a4*/ 	.word	0x00000009
        /*06a8*/ 	.word	0x00000000
        /*06ac*/ 	.short	0x010a
        /*06ae*/ 	.byte	0x3f
	.zero		1


	//   ....[99]....
        /*06b0*/ 	.word	0x00009a20
        /*06b4*/ 	.word	0x00000006
        /*06b8*/ 	.word	0x00000000
        /*06bc*/ 	.short	0x010a
        /*06be*/ 	.byte	0x3f
	.zero		1


	//----- nvinfo : EIATTR_NUM_MBARRIERS
	.align		4
.L_35:
        /*06c0*/ 	.byte	0x03, 0x38
        /*06c2*/ 	.short	0x002e


	//----- nvinfo : EIATTR_EXIT_INSTR_OFFSETS
	.align		4
        /*06c4*/ 	.byte	0x04, 0x1c
        /*06c6*/ 	.short	(.L_37 - .L_36)


	//   ....[0]....
.L_36:
        /*06c8*/ 	.word	0x00000860


	//   ....[1]....
        /*06cc*/ 	.word	0x00001120


	//   ....[2]....
        /*06d0*/ 	.word	0x00007180


	//   ....[3]....
        /*06d4*/ 	.word	0x000077b0


	//   ....[4]....
        /*06d8*/ 	.word	0x000091d0


	//----- nvinfo : EIATTR_MAX_THREADS
	.align		4
.L_37:
        /*06dc*/ 	.byte	0x04, 0x05
        /*06de*/ 	.short	(.L_39 - .L_38)
.L_38:
        /*06e0*/ 	.word	0x00000180
        /*06e4*/ 	.word	0x00000001
        /*06e8*/ 	.word	0x00000001


	//----- nvinfo : EIATTR_CRS_STACK_SIZE
	.align		4
.L_39:
        /*06ec*/ 	.byte	0x04, 0x1e
        /*06ee*/ 	.short	(.L_41 - .L_40)
.L_40:
        /*06f0*/ 	.word	0x00000000


	//----- nvinfo : EIATTR_CBANK_PARAM_SIZE
	.align		4
.L_41:
        /*06f4*/ 	.byte	0x03, 0x19
        /*06f6*/ 	.short	0x0470


	//----- nvinfo : EIATTR_PARAM_CBANK
	.align		4
        /*06f8*/ 	.byte	0x04, 0x0a
        /*06fa*/ 	.short	(.L_43 - .L_42)
	.align		4
.L_42:
        /*06fc*/ 	.word	index@(.nv.constant0._ZN7cutlass13device_kernelINS_4gemm6kernel13GemmUniversalIN4cute5tupleIJiiiiEEENS1_10collective13CollectiveMmaINS1_34MainloopSm90TmaGmmaWarpSpecializedILi22ENS5_IJNS4_1CILi1EEESB_SB_EEENS1_35KernelTmaWarpSpecializedCooperativeEEENS5_IJNSA_ILi256EEENSA_ILi64EEENSA_ILi16EEEEEENS_10bfloat16_tENS5_IJlSB_lEEESJ_SK_NS4_8TiledMMAINS4_8MMA_AtomIJNS4_4SM904GMMA27MMA_64x64x16_F32BF16BF16_SSILNSO_5MajorE0ELSQ_0ELNSO_7ScaleInE1ELSR_1EEEEEENS4_6LayoutINS5_IJNSA_ILi2EEESB_SB_EEENS5_IJSB_NSA_ILi0EEESX_EEEEENS5_IJNS4_10UnderscoreES10_S10_EEEEENS4_13SM90_TMA_LOADENS4_14ComposedLayoutINS4_7SwizzleILi1ELi4ELi3EEENS4_18smem_ptr_flag_bitsILi16EEENSU_INS5_IJNSA_ILi8EEESH_EEENS5_IJSH_SB_EEEEEEEvNS4_8identityES13_S1D_vS1E_EENS_8epilogue10collective6detail29Sm90TmaWarpSpecializedAdapterINS1H_15DefaultEpilogueISJ_SK_SK_NS1G_6thread17LinearCombinationISJ_Li1EffLNS1L_9ScaleType4KindE0ELNS_15FloatRoundStyleE2ESJ_EENS1_15EpilogueDefaultEEEEEvvEEEEvNT_6ParamsE)
        /*0700*/ 	.short	0x0210
        /*0702*/ 	.short	0x0470


	//----- nvinfo : EIATTR_SW_WAR
	.align		4
.L_43:
        /*0704*/ 	.byte	0x04, 0x36
        /*0706*/ 	.short	(.L_45 - .L_44)
.L_44:
        /*0708*/ 	.word	0x00000008
.L_45:


//--------------------- .nv.callgraph             --------------------------
	.section	.nv.callgraph,"",@"SHT_CUDA_CALLGRAPH"
	.align	4
	.sectionentsize	8
	.align		4
        /*0000*/ 	.word	0x00000000
	.align		4
        /*0004*/ 	.word	0xffffffff
	.align		4
        /*0008*/ 	.word	index@(_ZN7cutlass13device_kernelINS_4gemm6kernel13GemmUniversalIN4cute5tupleIJiiiiEEENS1_10collective13CollectiveMmaINS1_34MainloopSm90TmaGmmaWarpSpecializedILi22ENS5_IJNS4_1CILi1EEESB_SB_EEENS1_35KernelTmaWarpSpecializedCooperativeEEENS5_IJNSA_ILi256EEENSA_ILi64EEENSA_ILi16EEEEEENS_10bfloat16_tENS5_IJlSB_lEEESJ_SK_NS4_8TiledMMAINS4_8MMA_AtomIJNS4_4SM904GMMA27MMA_64x64x16_F32BF16BF16_SSILNSO_5MajorE0ELSQ_0ELNSO_7ScaleInE1ELSR_1EEEEEENS4_6LayoutINS5_IJNSA_ILi2EEESB_SB_EEENS5_IJSB_NSA_ILi0EEESX_EEEEENS5_IJNS4_10UnderscoreES10_S10_EEEEENS4_13SM90_TMA_LOADENS4_14ComposedLayoutINS4_7SwizzleILi1ELi4ELi3EEENS4_18smem_ptr_flag_bitsILi16EEENSU_INS5_IJNSA_ILi8EEESH_EEENS5_IJSH_SB_EEEEEEEvNS4_8identityES13_S1D_vS1E_EENS_8epilogue10collective6detail29Sm90TmaWarpSpecializedAdapterINS1H_15DefaultEpilogueISJ_SK_SK_NS1G_6thread17LinearCombinationISJ_Li1EffLNS1L_9ScaleType4KindE0ELNS_15FloatRoundStyleE2ESJ_EENS1_15EpilogueDefaultEEEEEvvEEEEvNT_6ParamsE)
	.align		4
        /*000c*/ 	.word	index@(__assertfail)
	.align		4
        /*0010*/ 	.word	0x00000000
	.align		4
        /*0014*/ 	.word	0xfffffffe
	.align		4
        /*0018*/ 	.word	0x00000000
	.align		4
        /*001c*/ 	.word	0xfffffffd
	.align		4
        /*0020*/ 	.word	0x00000000
	.align		4
        /*0024*/ 	.word	0xfffffffc


//--------------------- .nv.constant4             --------------------------
	.section	.nv.constant4,"a",@progbits
	.align	8
	.align		8
.nv.constant4:
        /*0000*/ 	.dword	__assertfail
	.align		8
        /*0008*/ 	.dword	__unnamed_1
	.align		8
        /*0010*/ 	.dword	_ZN39_INTERNAL_c3652d55_4_k_cu_3045679f_44694cuda3std3__45__cpo5beginE
	.align		8
        /*0018*/ 	.dword	_ZN39_INTERNAL_c3652d55_4_k_cu_3045679f_44694cuda3std3__45__cpo3endE
	.align		8
        /*0020*/ 	.dword	_ZN39_INTERNAL_c3652d55_4_k_cu_3045679f_44694cuda3std3__45__cpo6cbeginE
	.align		8
        /*0028*/ 	.dword	_ZN39_INTERNAL_c3652d55_4_k_cu_3045679f_44694cuda3std3__45__cpo4cendE
	.align		8
        /*0030*/ 	.dword	_ZN39_INTERNAL_c3652d55_4_k_cu_3045679f_44694cuda3std3__441_GLOBAL__N__c3652d55_4_k_cu_3045679f_44696ignoreE
	.align		8
        /*0038*/ 	.dword	_ZN39_INTERNAL_c3652d55_4_k_cu_3045679f_44694cuda3std3__419piecewise_constructE
	.align		8
        /*0040*/ 	.dword	_ZN39_INTERNAL_c3652d55_4_k_cu_3045679f_44694cuda3std3__48in_placeE
	.align		8
        /*0048*/ 	.dword	_ZN39_INTERNAL_c3652d55_4_k_cu_3045679f_44694cuda3std6ranges3__45__cpo4swapE
	.align		8
        /*0050*/ 	.dword	_ZN39_INTERNAL_c3652d55_4_k_cu_3045679f_44694cuda3std6ranges3__45__cpo9iter_moveE
	.align		8
        /*0058*/ 	.dword	_ZN39_INTERNAL_c3652d55_4_k_cu_3045679f_44694cute7productE
	.align		8
        /*0060*/ 	.dword	_ZN39_INTERNAL_c3652d55_4_k_cu_3045679f_44694cute1_E
	.align		8
        /*0068*/ 	.dword	$str$22
	.align		8
        /*0070*/ 	.dword	$str$23


//--------------------- .text._ZN7cutlass13device_kernelINS_4gemm6kernel13GemmUniversalIN4cute5tupleIJiiiiEEENS1_10collective13CollectiveMmaINS1_34MainloopSm90TmaGmmaWarpSpecializedILi22ENS5_IJNS4_1CILi1EEESB_SB_EEENS1_35KernelTmaWarpSpecializedCooperativeEEENS5_IJNSA_ILi256EEENSA_ILi64EEENSA_ILi16EEEEEENS_10bfloat16_tENS5_IJlSB_lEEESJ_SK_NS4_8TiledMMAINS4_8MMA_AtomIJNS4_4SM904GMMA27MMA_64x64x16_F32BF16BF16_SSILNSO_5MajorE0ELSQ_0ELNSO_7ScaleInE1ELSR_1EEEEEENS4_6LayoutINS5_IJNSA_ILi2EEESB_SB_EEENS5_IJSB_NSA_ILi0EEESX_EEEEENS5_IJNS4_10UnderscoreES10_S10_EEEEENS4_13SM90_TMA_LOADENS4_14ComposedLayoutINS4_7SwizzleILi1ELi4ELi3EEENS4_18smem_ptr_flag_bitsILi16EEENSU_INS5_IJNSA_ILi8EEESH_EEENS5_IJSH_SB_EEEEEEEvNS4_8identityES13_S1D_vS1E_EENS_8epilogue10collective6detail29Sm90TmaWarpSpecializedAdapterINS1H_15DefaultEpilogueISJ_SK_SK_NS1G_6thread17LinearCombinationISJ_Li1EffLNS1L_9ScaleType4KindE0ELNS_15FloatRoundStyleE2ESJ_EENS1_15EpilogueDefaultEEEEEvvEEEEvNT_6ParamsE --------------------------
	.section	.text._ZN7cutlass13device_kernelINS_4gemm6kernel13GemmUniversalIN4cute5tupleIJiiiiEEENS1_10collective13CollectiveMmaINS1_34MainloopSm90TmaGmmaWarpSpecializedILi22ENS5_IJNS4_1CILi1EEESB_SB_EEENS1_35KernelTmaWarpSpecializedCooperativeEEENS5_IJNSA_ILi256EEENSA_ILi64EEENSA_ILi16EEEEEENS_10bfloat16_tENS5_IJlSB_lEEESJ_SK_NS4_8TiledMMAINS4_8MMA_AtomIJNS4_4SM904GMMA27MMA_64x64x16_F32BF16BF16_SSILNSO_5MajorE0ELSQ_0ELNSO_7ScaleInE1ELSR_1EEEEEENS4_6LayoutINS5_IJNSA_ILi2EEESB_SB_EEENS5_IJSB_NSA_ILi0EEESX_EEEEENS5_IJNS4_10UnderscoreES10_S10_EEEEENS4_13SM90_TMA_LOADENS4_14ComposedLayoutINS4_7SwizzleILi1ELi4ELi3EEENS4_18smem_ptr_flag_bitsILi16EEENSU_INS5_IJNSA_ILi8EEESH_EEENS5_IJSH_SB_EEEEEEEvNS4_8identityES13_S1D_vS1E_EENS_8epilogue10collective6detail29Sm90TmaWarpSpecializedAdapterINS1H_15DefaultEpilogueISJ_SK_SK_NS1G_6thread17LinearCombinationISJ_Li1EffLNS1L_9ScaleType4KindE0ELNS_15FloatRoundStyleE2ESJ_EENS1_15EpilogueDefaultEEEEEvvEEEEvNT_6ParamsE,"ax",@progbits
	.align	128
.text._ZN7cutlass13device_kernelINS_4gemm6kernel13GemmUniversalIN4cute5tupleIJiiiiEEENS1_10collective13CollectiveMmaINS1_34MainloopSm90TmaGmmaWarpSpecializedILi22ENS5_IJNS4_1CILi1EEESB_SB_EEENS1_35KernelTmaWarpSpecializedCooperativeEEENS5_IJNSA_ILi256EEENSA_ILi64EEENSA_ILi16EEEEEENS_10bfloat16_tENS5_IJlSB_lEEESJ_SK_NS4_8TiledMMAINS4_8MMA_AtomIJNS4_4SM904GMMA27MMA_64x64x16_F32BF16BF16_SSILNSO_5MajorE0ELSQ_0ELNSO_7ScaleInE1ELSR_1EEEEEENS4_6LayoutINS5_IJNSA_ILi2EEESB_SB_EEENS5_IJSB_NSA_ILi0EEESX_EEEEENS5_IJNS4_10UnderscoreES10_S10_EEEEENS4_13SM90_TMA_LOADENS4_14ComposedLayoutINS4_7SwizzleILi1ELi4ELi3EEENS4_18smem_ptr_flag_bitsILi16EEENSU_INS5_IJNSA_ILi8EEESH_EEENS5_IJSH_SB_EEEEEEEvNS4_8identityES13_S1D_vS1E_EENS_8epilogue10collective6detail29Sm90TmaWarpSpecializedAdapterINS1H_15DefaultEpilogueISJ_SK_SK_NS1G_6thread17LinearCombinationISJ_Li1EffLNS1L_9ScaleType4KindE0ELNS_15FloatRoundStyleE2ESJ_EENS1_15EpilogueDefaultEEEEEvvEEEEvNT_6ParamsE:
        .type           _ZN7cutlass13device_kernelINS_4gemm6kernel13GemmUniversalIN4cute5tupleIJiiiiEEENS1_10collective13CollectiveMmaINS1_34MainloopSm90TmaGmmaWarpSpecializedILi22ENS5_IJNS4_1CILi1EEESB_SB_EEENS1_35KernelTmaWarpSpecializedCooperativeEEENS5_IJNSA_ILi256EEENSA_ILi64EEENSA_ILi16EEEEEENS_10bfloat16_tENS5_IJlSB_lEEESJ_SK_NS4_8TiledMMAINS4_8MMA_AtomIJNS4_4SM904GMMA27MMA_64x64x16_F32BF16BF16_SSILNSO_5MajorE0ELSQ_0ELNSO_7ScaleInE1ELSR_1EEEEEENS4_6LayoutINS5_IJNSA_ILi2EEESB_SB_EEENS5_IJSB_NSA_ILi0EEESX_EEEEENS5_IJNS4_10UnderscoreES10_S10_EEEEENS4_13SM90_TMA_LOADENS4_14ComposedLayoutINS4_7SwizzleILi1ELi4ELi3EEENS4_18smem_ptr_flag_bitsILi16EEENSU_INS5_IJNSA_ILi8EEESH_EEENS5_IJSH_SB_EEEEEEEvNS4_8identityES13_S1D_vS1E_EENS_8epilogue10collective6detail29Sm90TmaWarpSpecializedAdapterINS1H_15DefaultEpilogueISJ_SK_SK_NS1G_6thread17LinearCombinationISJ_Li1EffLNS1L_9ScaleType4KindE0ELNS_15FloatRoundStyleE2ESJ_EENS1_15EpilogueDefaultEEEEEvvEEEEvNT_6ParamsE,@function
        .size           _ZN7cutlass13device_kernelINS_4gemm6kernel13GemmUniversalIN4cute5tupleIJiiiiEEENS1_10collective13CollectiveMmaINS1_34MainloopSm90TmaGmmaWarpSpecializedILi22ENS5_IJNS4_1CILi1EEESB_SB_EEENS1_35KernelTmaWarpSpecializedCooperativeEEENS5_IJNSA_ILi256EEENSA_ILi64EEENSA_ILi16EEEEEENS_10bfloat16_tENS5_IJlSB_lEEESJ_SK_NS4_8TiledMMAINS4_8MMA_AtomIJNS4_4SM904GMMA27MMA_64x64x16_F32BF16BF16_SSILNSO_5MajorE0ELSQ_0ELNSO_7ScaleInE1ELSR_1EEEEEENS4_6LayoutINS5_IJNSA_ILi2EEESB_SB_EEENS5_IJSB_NSA_ILi0EEESX_EEEEENS5_IJNS4_10UnderscoreES10_S10_EEEEENS4_13SM90_TMA_LOADENS4_14ComposedLayoutINS4_7SwizzleILi1ELi4ELi3EEENS4_18smem_ptr_flag_bitsILi16EEENSU_INS5_IJNSA_ILi8EEESH_EEENS5_IJSH_SB_EEEEEEEvNS4_8identityES13_S1D_vS1E_EENS_8epilogue10collective6detail29Sm90TmaWarpSpecializedAdapterINS1H_15DefaultEpilogueISJ_SK_SK_NS1G_6thread17LinearCombinationISJ_Li1EffLNS1L_9ScaleType4KindE0ELNS_15FloatRoundStyleE2ESJ_EENS1_15EpilogueDefaultEEEEEvvEEEEvNT_6ParamsE,(.L_x_229 - _ZN7cutlass13device_kernelINS_4gemm6kernel13GemmUniversalIN4cute5tupleIJiiiiEEENS1_10collective13CollectiveMmaINS1_34MainloopSm90TmaGmmaWarpSpecializedILi22ENS5_IJNS4_1CILi1EEESB_SB_EEENS1_35KernelTmaWarpSpecializedCooperativeEEENS5_IJNSA_ILi256EEENSA_ILi64EEENSA_ILi16EEEEEENS_10bfloat16_tENS5_IJlSB_lEEESJ_SK_NS4_8TiledMMAINS4_8MMA_AtomIJNS4_4SM904GMMA27MMA_64x64x16_F32BF16BF16_SSILNSO_5MajorE0ELSQ_0ELNSO_7ScaleInE1ELSR_1EEEEEENS4_6LayoutINS5_IJNSA_ILi2EEESB_SB_EEENS5_IJSB_NSA_ILi0EEESX_EEEEENS5_IJNS4_10UnderscoreES10_S10_EEEEENS4_13SM90_TMA_LOADENS4_14ComposedLayoutINS4_7SwizzleILi1ELi4ELi3EEENS4_18smem_ptr_flag_bitsILi16EEENSU_INS5_IJNSA_ILi8EEESH_EEENS5_IJSH_SB_EEEEEEEvNS4_8identityES13_S1D_vS1E_EENS_8epilogue10collective6detail29Sm90TmaWarpSpecializedAdapterINS1H_15DefaultEpilogueISJ_SK_SK_NS1G_6thread17LinearCombinationISJ_Li1EffLNS1L_9ScaleType4KindE0ELNS_15FloatRoundStyleE2ESJ_EENS1_15EpilogueDefaultEEEEEvvEEEEvNT_6ParamsE)
        .other          _ZN7cutlass13device_kernelINS_4gemm6kernel13GemmUniversalIN4cute5tupleIJiiiiEEENS1_10collective13CollectiveMmaINS1_34MainloopSm90TmaGmmaWarpSpecializedILi22ENS5_IJNS4_1CILi1EEESB_SB_EEENS1_35KernelTmaWarpSpecializedCooperativeEEENS5_IJNSA_ILi256EEENSA_ILi64EEENSA_ILi16EEEEEENS_10bfloat16_tENS5_IJlSB_lEEESJ_SK_NS4_8TiledMMAINS4_8MMA_AtomIJNS4_4SM904GMMA27MMA_64x64x16_F32BF16BF16_SSILNSO_5MajorE0ELSQ_0ELNSO_7ScaleInE1ELSR_1EEEEEENS4_6LayoutINS5_IJNSA_ILi2EEESB_SB_EEENS5_IJSB_NSA_ILi0EEESX_EEEEENS5_IJNS4_10UnderscoreES10_S10_EEEEENS4_13SM90_TMA_LOADENS4_14ComposedLayoutINS4_7SwizzleILi1ELi4ELi3EEENS4_18smem_ptr_flag_bitsILi16EEENSU_INS5_IJNSA_ILi8EEESH_EEENS5_IJSH_SB_EEEEEEEvNS4_8identityES13_S1D_vS1E_EENS_8epilogue10collective6detail29Sm90TmaWarpSpecializedAdapterINS1H_15DefaultEpilogueISJ_SK_SK_NS1G_6thread17LinearCombinationISJ_Li1EffLNS1L_9ScaleType4KindE0ELNS_15FloatRoundStyleE2ESJ_EENS1_15EpilogueDefaultEEEEEvvEEEEvNT_6ParamsE,@"STO_CUDA_ENTRY STV_DEFAULT"
_ZN7cutlass13device_kernelINS_4gemm6kernel13GemmUniversalIN4cute5tupleIJiiiiEEENS1_10collective13CollectiveMmaINS1_34MainloopSm90TmaGmmaWarpSpecializedILi22ENS5_IJNS4_1CILi1EEESB_SB_EEENS1_35KernelTmaWarpSpecializedCooperativeEEENS5_IJNSA_ILi256EEENSA_ILi64EEENSA_ILi16EEEEEENS_10bfloat16_tENS5_IJlSB_lEEESJ_SK_NS4_8TiledMMAINS4_8MMA_AtomIJNS4_4SM904GMMA27MMA_64x64x16_F32BF16BF16_SSILNSO_5MajorE0ELSQ_0ELNSO_7ScaleInE1ELSR_1EEEEEENS4_6LayoutINS5_IJNSA_ILi2EEESB_SB_EEENS5_IJSB_NSA_ILi0EEESX_EEEEENS5_IJNS4_10UnderscoreES10_S10_EEEEENS4_13SM90_TMA_LOADENS4_14ComposedLayoutINS4_7SwizzleILi1ELi4ELi3EEENS4_18smem_ptr_flag_bitsILi16EEENSU_INS5_IJNSA_ILi8EEESH_EEENS5_IJSH_SB_EEEEEEEvNS4_8identityES13_S1D_vS1E_EENS_8epilogue10collective6detail29Sm90TmaWarpSpecializedAdapterINS1H_15DefaultEpilogueISJ_SK_SK_NS1G_6thread17LinearCombinationISJ_Li1EffLNS1L_9ScaleType4KindE0ELNS_15FloatRoundStyleE2ESJ_EENS1_15EpilogueDefaultEEEEEvvEEEEvNT_6ParamsE:
[----:B------:R-:W0:Y:S01]  /*0000*/  LDC R1, c[0x0][0x28] ;  /* 0x00000a00ff017b82 */ /* 0x000e220000000800 */
[----:B------:R-:W1:Y:S01]  /*0010*/  S2R R18, SR_TID.X ;  /* 0x0000000000127919 */ /* 0x000e620000002100 */
[----:B------:R-:W-:Y:S01]  /*0020*/  ELECT P0, URZ, PT ;  /* 0x00000000003f782f */ /* 0x000fe20003800000 */
[----:B------:R-:W-:Y:S01]  /*0030*/  BSSY B0, `(.L_x_0) ;  /* 0x000000f000007945 */ /* 0x000fe20003800000 */
[--C-:B-1----:R-:W-:Y:S02]  /*0040*/  SHF.R.U32.HI R0, RZ, 0x5, R18.reuse ;  /* 0x00000005ff007819 */ /* 0x102fe40000011612 */
[----:B------:R-:W-:-:S03]  /*0050*/  SHF.R.U32.HI R22, RZ, 0x7, R18 ;  /* 0x00000007ff167819 */ /* 0x000fc60000011612 */
[----:B------:R-:W1:Y:S04]  /*0060*/  SHFL.IDX PT, R5, R0, RZ, 0x1f ;  /* 0x00001fff00057589 */ /* 0x000e6800000e0000 */
[----:B------:R2:W3:Y:S01]  /*0070*/  SHFL.IDX PT, R8, R22, RZ, 0x1f ;  /* 0x00001fff16087589 */ /* 0x0004e200000e0000 */
[----:B-1----:R-:W-:-:S13]  /*0080*/  ISETP.NE.OR P0, PT, R5, RZ, !P0 ;  /* 0x000000ff0500720c */ /* 0x002fda0004705670 */
[----:B0-23--:R-:W-:Y:S05]  /*0090*/  @P0 BRA `(.L_x_1) ;  /* 0x0000000000200947 */ /* 0x00dfea0003800000 */
[----:B------:R-:W-:Y:S02]  /*00a0*/  ULDC.64 UR4, c[0x0][0x198] ;  /* 0x0000660000047ab9 */ /* 0x000fe40000000a00 */
[----:B------:R-:W-:Y:S02]  /*00b0*/  UIADD3 UR6, UP0, UR4, 0xf0, URZ ;  /* 0x000000f004067890 */ /* 0x000fe4000ff1e03f */
[----:B------:R-:W-:Y:S02]  /*00c0*/  UIADD3 UR4, UP1, UR4, 0x1f0, URZ ;  /* 0x000001f004047890 */ /* 0x000fe4000ff3e03f */
[----:B------:R-:W-:Y:S02]  /*00d0*/  UIADD3.X UR7, URZ, UR5, URZ, UP0, !UPT ;  /* 0x000000053f077290 */ /* 0x000fe400087fe43f */
[----:B------:R-:W-:-:S07]  /*00e0*/  UIADD3.X UR5, URZ, UR5, URZ, UP1, !UPT ;  /* 0x000000053f057290 */ /* 0x000fce0008ffe43f */
[----:B------:R0:W-:Y:S02]  /*00f0*/  UTMACCTL.PF [UR6] ;  /* 0x00000000060079b9 */ /* 0x0001e40008040000 */
[----:B------:R0:W-:Y:S02]  /*0100*/  UTMACCTL.PF [UR4] ;  /* 0x00000000040079b9 */ /* 0x0001e40008040000 */
[----:B0-----:R-:W-:Y:S01]  /*0110*/  NOP ;  /* 0x0000000000007918 */ /* 0x001fe20000000000 */
.L_x_1:
[----:B------:R-:W-:Y:S05]  /*0120*/  BSYNC B0 ;  /* 0x0000000000007941 */ /* 0x000fea0003800000 */
.L_x_0:
[----:B------:R-:W0:Y:S02]  /*0130*/  SHFL.IDX PT, R2, R0, RZ, 0x1f ;  /* 0x00001fff00027589 */ /* 0x000e2400000e0000 */
[----:B0-----:R-:W-:-:S13]  /*0140*/  ISETP.NE.AND P0, PT, R2, RZ, PT ;  /* 0x000000ff0200720c */ /* 0x001fda0003f05270 */
[----:B------:R-:W-:Y:S05]  /*0150*/  @P0 BRA `(.L_x_2) ;  /* 0x0000000000f40947 */ /* 0x000fea0003800000 */
[----:B------:R-:W-:Y:S01]  /*0160*/  ELECT P0, URZ, PT ;  /* 0x00000000003f782f */ /* 0x000fe20003800000 */
[----:B------:R-:W-:-:S12]  /*0170*/  BSSY B0, `(.L_x_2) ;  /* 0x000003b000007945 */ /* 0x000fd80003800000 */
[----:B------:R-:W-:Y:S05]  /*0180*/  @!P0 BRA `(.L_x_3) ;  /* 0x0000000000e48947 */ /* 0x000fea0003800000 */
[----:B------:R-:W0:Y:S01]  /*0190*/  S2UR UR8, SR_CgaCtaId ;  /* 0x00000000000879c3 */ /* 0x000e220000008800 */
[----:B------:R-:W-:Y:S01]  /*01a0*/  UMOV UR4, 0x400 ;  /* 0x0000040000047882 */ /* 0x000fe20000000000 */
[----:B------:R-:W-:Y:S01]  /*01b0*/  UMOV UR5, 0x1 ;  /* 0x0000000100057882 */ /* 0x000fe20000000000 */
[----:B------:R-:W-:Y:S02]  /*01c0*/  UMOV UR6, 0x100 ;  /* 0x0000010000067882 */ /* 0x000fe40000000000 */
[----:B------:R-:W-:-:S04]  /*01d0*/  UIADD3 UR6, -UR6, 0x100000, URZ ;  /* 0x0010000006067890 */ /* 0x000fc8000fffe13f */
[----:B------:R-:W-:Y:S02]  /*01e0*/  USHF.L.U32 UR7, UR6, 0xb, URZ ;  /* 0x0000000b06077899 */ /* 0x000fe4000800063f */
[----:B------:R-:W-:Y:S02]  /*01f0*/  USHF.L.U32 UR6, UR6, 0x1, URZ ;  /* 0x0000000106067899 */ /* 0x000fe4000800063f */
[----:B0-----:R-:W-:Y:S02]  /*0200*/  ULEA UR8, UR8, UR4, 0x18 ;  /* 0x0000000408087291 */ /* 0x001fe4000f8ec03f */
[----:B------:R-:W-:-:S04]  /*0210*/  UIADD3 UR4, -UR5, 0x100000, URZ ;  /* 0x0010000005047890 */ /* 0x000fc8000fffe13f */
[----:B------:R-:W-:Y:S02]  /*0220*/  USHF.L.U32 UR5, UR4, 0xb, URZ ;  /* 0x0000000b04057899 */ /* 0x000fe4000800063f */
[----:B------:R-:W-:Y:S01]  /*0230*/  USHF.L.U32 UR4, UR4, 0x1, URZ ;  /* 0x0000000104047899 */ /* 0x000fe2000800063f */
[----:B------:R-:W0:Y:S11]  /*0240*/  FENCE.VIEW.ASYNC.S ;  /* 0x00000000000073c6 */ /* 0x000e360000000000 */
[----:B0-----:R0:W1:Y:S01]  /*0250*/  SYNCS.EXCH.64 URZ, [UR8], UR4 ;  /* 0x00000004083f75b2 */ /* 0x0010620008000100 */
[----:B------:R0:W2:Y:S01]  /*0260*/  SYNCS.EXCH.64 URZ, [UR8+0xb0], UR6 ;  /* 0x0000b006083f75b2 */ /* 0x0000a20008000100 */
[----:B------:R0:W3:Y:S01]  /*0270*/  SYNCS.EXCH.64 URZ, [UR8+0x8], UR4 ;  /* 0x00000804083f75b2 */ /* 0x0000e20008000100 */
[----:B------:R0:W4:Y:S01]  /*0280*/  SYNCS.EXCH.64 URZ, [UR8+0xb8], UR6 ;  /* 0x0000b806083f75b2 */ /* 0x0001220008000100 */
[----:B------:R0:W0:Y:S01]  /*0290*/  SYNCS.EXCH.64 URZ, [UR8+0x10], UR4 ;  /* 0x00001004083f75b2 */ /* 0x0000220008000100 */
        /* <DEDUP_REMOVED lines=39> */
[----:B-1234-:R-:W-:Y:S01]  /*0510*/  NOP ;  /* 0x0000000000007918 */ /* 0x01efe20000000000 */
.L_x_3:
[----:B0-----:R-:W-:Y:S05]  /*0520*/  BSYNC B0 ;  /* 0x0000000000007941 */ /* 0x001fea0003800000 */
.L_x_2:
[----:B------:R-:W0:Y:S01]  /*0530*/  SHFL.IDX PT, R0, R0, RZ, 0x1f ;  /* 0x00001fff00007589 */ /* 0x000e2200000e0000 */
[----:B------:R-:W1:Y:S01]  /*0540*/  LDC R2, c[0x0][0x65c] ;  /* 0x00019700ff027b82 */ /* 0x000e620000000800 */
[----:B------:R-:W-:Y:S02]  /*0550*/  ELECT P0, URZ, PT ;  /* 0x00000000003f782f */ /* 0x000fe40003800000 */
[----:B------:R-:W-:Y:S01]  /*0560*/  LOP3.LUT R6, R6, 0xfffff7ff, RZ, 0xc0, !PT ;  /* 0xfffff7ff06067812 */ /* 0x000fe200078ec0ff */
[----:B------:R-:W2:Y:S01]  /*0570*/  S2R R3, SR_CTAID.Y ;  /* 0x0000000000037919 */ /* 0x000ea20000002600 */
[----:B------:R-:W-:Y:S01]  /*0580*/  UMOV UR4, 0x20 ;  /* 0x0000002000047882 */ /* 0x000fe20000000000 */
[----:B------:R-:W-:Y:S01]  /*0590*/  ISETP.NE.AND P2, PT, R8, RZ, PT ;  /* 0x000000ff0800720c */ /* 0x000fe20003f45270 */
[----:B------:R-:W-:Y:S01]  /*05a0*/  NOP ;  /* 0x0000000000007918 */ /* 0x000fe20000000000 */
[----:B------:R-:W3:Y:S01]  /*05b0*/  S2R R4, SR_CTAID.X ;  /* 0x0000000000047919 */ /* 0x000ee20000002500 */
[----:B------:R-:W-:Y:S01]  /*05c0*/  NOP ;  /* 0x0000000000007918 */ /* 0x000fe20000000000 */
[----:B0-----:R-:W-:-:S02]  /*05d0*/  ISETP.NE.OR P0, PT, R0, RZ, !P0 ;  /* 0x000000ff0000720c */ /* 0x001fc40004705670 */
[----:B-1----:R-:W-:-:S11]  /*05e0*/  ISETP.NE.AND P3, PT, R2, 0x1, PT ;  /* 0x000000010200780c */ /* 0x002fd60003f65270 */
[----:B------:R-:W-:Y:S01]  /*05f0*/  VOTEU.ALL UP0, P0 ;  /* 0x00000000003f7886 */ /* 0x000fe20000000000 */
[----:B------:R-:W-:Y:S01]  /*0600*/  VOTEU.ALL UP1, P0 ;  /* 0x00000000003f7886 */ /* 0x000fe20000020000 */
[----:B------:R-:W-:Y:S01]  /*0610*/  @P3 LOP3.LUT R6, R6, 0x800, RZ, 0xfc, !PT ;  /* 0x0000080006063812 */ /* 0x000fe200078efcff */
[----:B------:R-:W3:Y:S01]  /*0620*/  @P3 LDC R17, c[0x0][0x10] ;  /* 0x00000400ff113b82 */ /* 0x000ee20000000800 */
[----:B------:R-:W-:Y:S01]  /*0630*/  SHF.R.S32.HI R6, RZ, 0x1f, R5 ;  /* 0x0000001fff067819 */ /* 0x000fe20000011405 */
[----:B------:R-:W-:Y:S01]  /*0640*/  @!UP0 UMOV UR6, 0x400 ;  /* 0x0000040000068882 */ /* 0x000fe20000000000 */
[----:B------:R-:W-:-:S04]  /*0650*/  @!UP0 UIADD3 UR4, -UR4, 0x100000, URZ ;  /* 0x0010000004048890 */ /* 0x000fc8000fffe13f */
[----:B------:R-:W-:Y:S02]  /*0660*/  @!UP0 USHF.L.U32 UR5, UR4, 0xb, URZ ;  /* 0x0000000b04058899 */ /* 0x000fe4000800063f */
[----:B------:R-:W-:Y:S01]  /*0670*/  @!UP0 USHF.L.U32 UR4, UR4, 0x1, URZ ;  /* 0x0000000104048899 */ /* 0x000fe2000800063f */
[----:B------:R-:W-:Y:S01]  /*0680*/  @P3 IMAD.MOV.U32 R7, RZ, RZ, RZ ;  /* 0x000000ffff073224 */ /* 0x000fe200078e00ff */
[----:B------:R-:W-:Y:S01]  /*0690*/  LEA.HI R6, R6, R5, RZ, 0x2 ;  /* 0x0000000506067211 */ /* 0x000fe200078f10ff */
[----:B------:R-:W-:Y:S01]  /*06a0*/  @P3 IMAD.MOV.U32 R11, RZ, RZ, RZ ;  /* 0x000000ffff0b3224 */ /* 0x000fe200078e00ff */
[----:B------:R-:W0:Y:S02]  /*06b0*/  @!UP0 S2UR UR7, SR_CgaCtaId ;  /* 0x00000000000789c3 */ /* 0x000e240000008800 */
[----:B------:R-:W-:Y:S01]  /*06c0*/  LOP3.LUT R0, R6, 0xfffffffc, RZ, 0xc0, !PT ;  /* 0xfffffffc06007812 */ /* 0x000fe200078ec0ff */
[----:B--2---:R-:W-:-:S04]  /*06d0*/  @P3 IMAD.MOV.U32 R6, RZ, RZ, R3 ;  /* 0x000000ffff063224 */ /* 0x004fc800078e0003 */
[----:B------:R-:W-:Y:S01]  /*06e0*/  IMAD.IADD R0, R5, 0x1, -R0 ;  /* 0x0000000105007824 */ /* 0x000fe200078e0a00 */
[----:B------:R-:W1:Y:S01]  /*06f0*/  @!P3 LDC R9, c[0x0][0xc] ;  /* 0x00000300ff09bb82 */ /* 0x000e620000000800 */
[----:B------:R-:W-:Y:S02]  /*0700*/  IMAD.MOV.U32 R5, RZ, RZ, RZ ;  /* 0x000000ffff057224 */ /* 0x000fe400078e00ff */
[----:B---3--:R-:W-:-:S04]  /*0710*/  @P3 IMAD.WIDE.U32 R16, R4, R17, R6 ;  /* 0x0000001104103225 */ /* 0x008fc800078e0006 */
[----:B------:R-:W-:Y:S01]  /*0720*/  @P3 IMAD.IADD R17, R17, 0x1, R11 ;  /* 0x0000000111113824 */ /* 0x000fe200078e020b */
[----:B0-----:R-:W-:Y:S01]  /*0730*/  @!UP0 ULEA UR6, UR7, UR6, 0x18 ;  /* 0x0000000607068291 */ /* 0x001fe2000f8ec03f */
[----:B------:R-:W-:Y:S01]  /*0740*/  VOTEU.ALL UP0, P0 ;  /* 0x00000000003f7886 */ /* 0x000fe20000000000 */
[----:B------:R-:W-:-:S04]  /*0750*/  ISETP.NE.AND P0, PT, R0, 0x3, PT ;  /* 0x000000030000780c */ /* 0x000fc80003f05270 */
[----:B------:R-:W-:Y:S01]  /*0760*/  ISETP.EQ.OR P0, PT, R0, RZ, !P0 ;  /* 0x000000ff0000720c */ /* 0x000fe20004702670 */
[----:B-1----:R-:W-:-:S03]  /*0770*/  @!P3 IMAD.WIDE.U32 R6, R9, R3, R4 ;  /* 0x000000030906b225 */ /* 0x002fc600078e0004 */
[C---:B------:R-:W-:Y:S01]  /*0780*/  ISETP.EQ.AND P0, PT, R8.reuse, RZ, P0 ;  /* 0x000000ff0800720c */ /* 0x040fe20000702270 */
[----:B------:R-:W-:Y:S01]  /*0790*/  VIADD R8, R8, 0xffffffff ;  /* 0xffffffff08087836 */ /* 0x000fe20000000000 */
[----:B------:R-:W0:Y:S02]  /*07a0*/  FENCE.VIEW.ASYNC.S ;  /* 0x00000000000073c6 */ /* 0x000e240000000000 */
[----:B0-----:R0:W1:Y:S01]  /*07b0*/  @!UP0 SYNCS.EXCH.64 URZ, [UR6+0x170], UR4 ;  /* 0x00017004063f85b2 */ /* 0x0010620008000100 */
[----:B------:R-:W-:Y:S01]  /*07c0*/  @!P3 IMAD.MOV.U32 R16, RZ, RZ, R6 ;  /* 0x000000ffff10b224 */ /* 0x000fe200078e0006 */
[----:B------:R-:W-:Y:S01]  /*07d0*/  SEL R19, RZ, 0x1, !P0 ;  /* 0x00000001ff137807 */ /* 0x000fe20004000000 */
[----:B------:R-:W-:Y:S01]  /*07e0*/  @!P3 IMAD.MOV.U32 R17, RZ, RZ, R7 ;  /* 0x000000ffff11b224 */ /* 0x000fe200078e0007 */
[----:B------:R-:W-:-:S04]  /*07f0*/  ISETP.GE.U32.AND P1, PT, R8, 0x2, PT ;  /* 0x000000020800780c */ /* 0x000fc80003f26070 */
[----:B------:R-:W-:Y:S01]  /*0800*/  SEL R19, R19, 0x2, P1 ;  /* 0x0000000213137807 */ /* 0x000fe20000800000 */
[----:B------:R0:W1:Y:S01]  /*0810*/  @!UP1 SYNCS.EXCH.64 URZ, [UR6+0x178], UR4 ;  /* 0x00017804063f95b2 */ /* 0x0000620008000100 */
[----:B------:R-:W-:Y:S01]  /*0820*/  NOP ;  /* 0x0000000000007918 */ /* 0x000fe20000000000 */
[----:B-1----:R-:W-:Y:S06]  /*0830*/  BAR.SYNC.DEFER_BLOCKING 0x0 ;  /* 0x0000000000007b1d */ /* 0x002fec0000010000 */
[----:B------:R-:W-:Y:S05]  /*0840*/  @!P2 BRA `(.L_x_4) ;  /* 0x000000680050a947 */ /* 0x000fea0003800000 */
[----:B------:R-:W-:-:S13]  /*0850*/  ISETP.GT.U32.AND P0, PT, R8, 0x1, PT ;  /* 0x000000010800780c */ /* 0x000fda0003f04070 */
[----:B0-----:R-:W-:Y:S05]  /*0860*/  @P0 EXIT ;  /* 0x000000000000094d */ /* 0x001fea0003800000 */
[----:B------:R-:W-:Y:S01]  /*0870*/  ULDC.64 UR4, c[0x0][0x650] ;  /* 0x0001940000047ab9 */ /* 0x000fe20000000a00 */
[----:B------:R-:W-:Y:S01]  /*0880*/  PRMT R0, RZ, 0x7610, R0 ;  /* 0x00007610ff007816 */ /* 0x000fe20000000000 */
[----:B------:R-:W-:Y:S01]  /*0890*/  IMAD.MOV.U32 R94, RZ, RZ, -0x1 ;  /* 0xffffffffff5e7424 */ /* 0x000fe200078e00ff */
[----:B------:R-:W-:Y:S01]  /*08a0*/  ISETP.GE.U32.AND P0, PT, R16, UR4, PT ;  /* 0x0000000410007c0c */ /* 0x000fe2000bf06070 */
[----:B------:R-:W-:Y:S02]  /*08b0*/  IMAD.MOV.U32 R90, RZ, RZ, -0x1 ;  /* 0xffffffffff5a7424 */ /* 0x000fe400078e00ff */
[----:B------:R-:W-:Y:S01]  /*08c0*/  IMAD.MOV.U32 R23, RZ, RZ, -0x1 ;  /* 0xffffffffff177424 */ /* 0x000fe200078e00ff */
[----:B------:R-:W-:-:S13]  /*08d0*/  ISETP.GE.U32.AND.EX P0, PT, R17, UR5, PT, P0 ;  /* 0x0000000511007c0c */ /* 0x000fda000bf06100 */
[----:B------:R-:W-:Y:S05]  /*08e0*/  @P0 BRA `(.L_x_5) ;  /* 0x0000000400540947 */ /* 0x000fea0003800000 */
[----:B------:R-:W0:Y:S01]  /*08f0*/  LDC.64 R14, c[0x0][0x628] ;  /* 0x00018a00ff0e7b82 */ /* 0x000e220000000a00 */
[----:B------:R-:W-:Y:S02]  /*0900*/  IMAD.MOV.U32 R6, RZ, RZ, R16 ;  /* 0x000000ffff067224 */ /* 0x000fe400078e0010 */
[----:B------:R-:W-:-:S05]  /*0910*/  IMAD.MOV.U32 R7, RZ, RZ, R17 ;  /* 0x000000ffff077224 */ /* 0x000fca00078e0011 */
[----:B------:R-:W1:Y:S08]  /*0920*/  LDC R0, c[0x0][0x630] ;  /* 0x00018c00ff007b82 */ /* 0x000e700000000800 */
[----:B------:R-:W2:Y:S01]  /*0930*/  LDC.64 R20, c[0x0][0x620] ;  /* 0x00018800ff147b82 */ /* 0x000ea20000000a00 */
[----:B0-----:R-:W-:-:S04]  /*0940*/  ISETP.NE.U32.AND P0, PT, R14, RZ, PT ;  /* 0x000000ff0e00720c */ /* 0x001fc80003f05070 */
[----:B------:R-:W-:-:S13]  /*0950*/  ISETP.NE.AND.EX P0, PT, R15, RZ, PT, P0 ;  /* 0x000000ff0f00720c */ /* 0x000fda0003f05300 */
[----:B-12---:R-:W-:Y:S05]  /*0960*/  @!P0 BRA `(.L_x_6) ;  /* 0x0000000000288947 */ /* 0x006fea0003800000 */
[----:B------:R-:W0:Y:S02]  /*0970*/  LDC R11, c[0x0][0x634] ;  /* 0x00018d00ff0b7b82 */ /* 0x000e240000000800 */
[----:B0-----:R-:W-:-:S05]  /*0980*/  IADD3 R11, P0, R16, R11, RZ ;  /* 0x0000000b100b7210 */ /* 0x001fca0007f1e0ff */
[----:B------:R-:W-:-:S04]  /*0990*/  IMAD.X R13, RZ, RZ, R17, P0 ;  /* 0x000000ffff0d7224 */ /* 0x000fc800000e0611 */
[----:B------:R-:W-:-:S04]  /*09a0*/  IMAD.WIDE.U32 R6, R13, R14, RZ ;  /* 0x0000000e0d067225 */ /* 0x000fc800078e00ff */
[----:B------:R-:W-:-:S04]  /*09b0*/  IMAD.WIDE.U32 R8, P0, R11, R15, R6 ;  /* 0x0000000f0b087225 */ /* 0x000fc80007800006 */
[----:B------:R-:W-:-:S04]  /*09c0*/  IMAD.WIDE.U32 R6, R11, R14, RZ ;  /* 0x0000000e0b067225 */ /* 0x000fc800078e00ff */
[----:B------:R-:W-:Y:S01]  /*09d0*/  IMAD.X R11, RZ, RZ, RZ, P0 ;  /* 0x000000ffff0b7224 */ /* 0x000fe200000e06ff */
[----:B------:R-:W-:Y:S01]  /*09e0*/  IADD3 RZ, P0, R7, R8, RZ ;  /* 0x0000000807ff7210 */ /* 0x000fe20007f1e0ff */
[----:B------:R-:W-:-:S04]  /*09f0*/  IMAD.MOV.U32 R10, RZ, RZ, R9 ;  /* 0x000000ffff0a7224 */ /* 0x000fc800078e0009 */
[----:B------:R-:W-:-:S08]  /*0a00*/  IMAD.WIDE.U32.X R6, R13, R15, R10, P0 ;  /* 0x0000000f0d067225 */ /* 0x000fd000000e040a */
.L_x_6:
[-CC-:B------:R-:W-:Y:S01]  /*0a10*/  SHF.R.U64 R23, R6, R0.reuse, R7.reuse ;  /* 0x0000000006177219 */ /* 0x180fe20000001207 */
[----:B------:R-:W0:Y:S01]  /*0a20*/  LDC R10, c[0x0][0x618] ;  /* 0x00018600ff0a7b82 */ /* 0x000e220000000800 */
[----:B------:R-:W-:Y:S01]  /*0a30*/  SHF.R.U32.HI R5, RZ, R0, R7 ;  /* 0x00000000ff057219 */ /* 0x000fe20000011607 */
[----:B------:R-:W-:Y:S01]  /*0a40*/  ULDC UR4, c[0x0][0x150] ;  /* 0x0000540000047ab9 */ /* 0x000fe20000000800 */
[----:B------:R-:W-:Y:S02]  /*0a50*/  IADD3 R9, P0, RZ, -R23, RZ ;  /* 0x80000017ff097210 */ /* 0x000fe40007f1e0ff */
[----:B------:R-:W-:-:S03]  /*0a60*/  I2FP.F32.U32 R0, R4 ;  /* 0x0000000400007245 */ /* 0x000fc60000201000 */
[----:B------:R-:W1:Y:S01]  /*0a70*/  LDC.64 R28, c[0x0][0x640] ;  /* 0x00019000ff1c7b82 */ /* 0x000e620000000a00 */
[----:B------:R-:W-:Y:S02]  /*0a80*/  IMAD.X R11, RZ, RZ, ~R5, P0 ;  /* 0x000000ffff0b7224 */ /* 0x000fe400000e0e05 */
[----:B------:R-:W-:Y:S01]  /*0a90*/  FMUL R0, R0, UR4 ;  /* 0x0000000400007c20 */ /* 0x000fe20008400000 */
[----:B------:R-:W-:Y:S01]  /*0aa0*/  IMAD.WIDE.U32 R6, R9, R20, R16 ;  /* 0x0000001409067225 */ /* 0x000fe200078e0010 */
[----:B------:R-:W-:-:S03]  /*0ab0*/  ULDC UR4, c[0x0][0x154] ;  /* 0x0000550000047ab9 */ /* 0x000fc60000000800 */
[----:B------:R-:W-:Y:S01]  /*0ac0*/  IMAD R8, R11, R20, RZ ;  /* 0x000000140b087224 */ /* 0x000fe200078e02ff */
[----:B------:R-:W2:Y:S01]  /*0ad0*/  LDC R5, c[0x0][0x144] ;  /* 0x00005100ff057b82 */ /* 0x000ea20000000800 */
[----:B------:R-:W3:Y:S02]  /*0ae0*/  F2I.U32.TRUNC.NTZ R0, R0 ;  /* 0x0000000000007305 */ /* 0x000ee4000020f000 */
[----:B------:R-:W-:-:S04]  /*0af0*/  IMAD R9, R9, R21, R8 ;  /* 0x0000001509097224 */ /* 0x000fc800078e0208 */
[----:B------:R-:W-:Y:S01]  /*0b00*/  IMAD.IADD R7, R7, 0x1, R9 ;  /* 0x0000000107077824 */ /* 0x000fe200078e0209 */
[----:B------:R-:W4:Y:S01]  /*0b10*/  LDC R12, c[0x0][0x608] ;  /* 0x00018200ff0c7b82 */ /* 0x000f220000000800 */
[----:B------:R-:W-:-:S03]  /*0b20*/  IMAD.MOV.U32 R9, RZ, RZ, -0x1 ;  /* 0xffffffffff097424 */ /* 0x000fc600078e00ff */
[-CC-:B0-----:R-:W-:Y:S02]  /*0b30*/  SHF.R.U64 R20, R6, R10.reuse, R7.reuse ;  /* 0x0000000a06147219 */ /* 0x181fe40000001207 */
[----:B------:R-:W-:Y:S02]  /*0b40*/  I2FP.F32.U32 R6, R3 ;  /* 0x0000000300067245 */ /* 0x000fe40000201000 */
[----:B------:R-:W0:Y:S01]  /*0b50*/  LDC R26, c[0x0][0x658] ;  /* 0x00019600ff1a7b82 */ /* 0x000e220000000800 */
[----:B-1----:R-:W-:Y:S01]  /*0b60*/  ISETP.NE.U32.AND P0, PT, R28, RZ, PT ;  /* 0x000000ff1c00720c */ /* 0x002fe20003f05070 */
[----:B---3--:R-:W-:Y:S01]  /*0b70*/  IMAD.MOV R8, RZ, RZ, -R0 ;  /* 0x000000ffff087224 */ /* 0x008fe200078e0a00 */
[----:B------:R-:W-:Y:S01]  /*0b80*/  SHF.R.U32.HI R7, RZ, R10, R7 ;  /* 0x0000000aff077219 */ /* 0x000fe20000011607 */
[----:B------:R-:W-:Y:S01]  /*0b90*/  FMUL R6, R6, UR4 ;  /* 0x0000000406067c20 */ /* 0x000fe20008400000 */
[----:B------:R-:W-:-:S03]  /*0ba0*/  ISETP.NE.AND.EX P0, PT, R29, RZ, PT, P0 ;  /* 0x000000ff1d00720c */ /* 0x000fc60003f05300 */
[----:B------:R-:W1:Y:S01]  /*0bb0*/  LDC R14, c[0x0][0x148] ;  /* 0x00005200ff0e7b82 */ /* 0x000e620000000800 */
[----:B--2---:R-:W-:-:S07]  /*0bc0*/  IMAD R0, R5, R8, R4 ;  /* 0x0000000805007224 */ /* 0x004fce00078e0204 */
[----:B------:R-:W2:Y:S01]  /*0bd0*/  LDC R24, c[0x0][0x600] ;  /* 0x00018000ff187b82 */ /* 0x000ea20000000800 */
[-CC-:B----4-:R-:W-:Y:S02]  /*0be0*/  SHF.R.U64 R30, R20, R12.reuse, R7.reuse ;  /* 0x0000000c141e7219 */ /* 0x190fe40000001207 */
[----:B------:R-:W-:Y:S01]  /*0bf0*/  SHF.R.U32.HI R5, RZ, R12, R7 ;  /* 0x0000000cff057219 */ /* 0x000fe20000011607 */
[----:B------:R-:W-:Y:S01]  /*0c00*/  IMAD.MOV.U32 R7, RZ, RZ, 0x1 ;  /* 0x00000001ff077424 */ /* 0x000fe200078e00ff */
[----:B------:R3:W4:Y:S03]  /*0c10*/  F2I.U32.TRUNC.NTZ R12, R6 ;  /* 0x00000006000c7305 */ /* 0x000726000020f000 */
[----:B------:R-:W1:Y:S01]  /*0c20*/  LDC R15, c[0x0][0x648] ;  /* 0x00019200ff0f7b82 */ /* 0x000e620000000800 */
[-C--:B0-----:R-:W-:Y:S02]  /*0c30*/  SHF.L.U32 R4, R9, R26.reuse, RZ ;  /* 0x0000001a09047219 */ /* 0x081fe400000006ff */
[----:B------:R-:W-:-:S02]  /*0c40*/  SHF.R.U64 R32, R30, R26, R5 ;  /* 0x0000001a1e207219 */ /* 0x000fc40000001205 */
[----:B------:R-:W-:Y:S02]  /*0c50*/  LOP3.LUT R11, RZ, R4, RZ, 0x33, !PT ;  /* 0x00000004ff0b7212 */ /* 0x000fe400078e33ff */
[-C--:B------:R-:W-:Y:S01]  /*0c60*/  SHF.R.U32.HI R5, RZ, R26.reuse, R5 ;  /* 0x0000001aff057219 */ /* 0x080fe20000011605 */
[----:B------:R-:W0:Y:S01]  /*0c70*/  LDC R21, c[0x0][0x638] ;  /* 0x00018e00ff157b82 */ /* 0x000e220000000800 */
[----:B------:R-:W-:Y:S01]  /*0c80*/  SHF.L.U32 R10, R7, R26, RZ ;  /* 0x0000001a070a7219 */ /* 0x000fe200000006ff */
[----:B------:R-:W-:-:S06]  /*0c90*/  IMAD.MOV.U32 R4, RZ, RZ, R32 ;  /* 0x000000ffff047224 */ /* 0x000fcc00078e0020 */
[----:B------:R-:W0:Y:S01]  /*0ca0*/  LDC R94, c[0x0][0x610] ;  /* 0x00018400ff5e7b82 */ /* 0x000e220000000800 */
[----:B---34-:R-:W-:Y:S05]  /*0cb0*/  @!P0 BRA `(.L_x_7) ;  /* 0x0000000000288947 */ /* 0x018fea0003800000 */
[----:B------:R-:W3:Y:S02]  /*0cc0*/  LDC R9, c[0x0][0x64c] ;  /* 0x00019300ff097b82 */ /* 0x000ee40000000800 */
[----:B---3--:R-:W-:-:S05]  /*0cd0*/  IADD3 R9, P0, R32, R9, RZ ;  /* 0x0000000920097210 */ /* 0x008fca0007f1e0ff */
        /* <DEDUP_REMOVED lines=8> */
.L_x_7:
[----:B-1----:R-:W-:Y:S01]  /*0d60*/  SHF.R.U64 R4, R4, R15, R5 ;  /* 0x0000000f04047219 */ /* 0x002fe20000001205 */
[----:B--2---:R-:W-:Y:S01]  /*0d70*/  VIADD R5, R24, 0xffffffff ;  /* 0xffffffff18057836 */ /* 0x004fe20000000000 */
[----:B------:R-:W-:Y:S01]  /*0d80*/  LOP3.LUT R11, R30, R11, RZ, 0xc0, !PT ;  /* 0x0000000b1e0b7212 */ /* 0x000fe200078ec0ff */
[----:B------:R-:W-:Y:S02]  /*0d90*/  IMAD.MOV R12, RZ, RZ, -R12 ;  /* 0x000000ffff0c7224 */ /* 0x000fe400078e0a0c */
[----:B------:R-:W-:Y:S01]  /*0da0*/  IMAD.MOV R6, RZ, RZ, -R4 ;  /* 0x000000ffff067224 */ /* 0x000fe200078e0a04 */
[----:B------:R-:W-:Y:S01]  /*0db0*/  LOP3.LUT R5, R20, R5, RZ, 0xc0, !PT ;  /* 0x0000000514057212 */ /* 0x000fe200078ec0ff */
[----:B------:R-:W-:Y:S02]  /*0dc0*/  @P3 IMAD R0, R14, R12, R3 ;  /* 0x0000000c0e003224 */ /* 0x000fe400078e0203 */
[----:B------:R-:W-:Y:S02]  /*0dd0*/  IMAD R11, R10, R4, R11 ;  /* 0x000000040a0b7224 */ /* 0x000fe400078e020b */
[----:B0-----:R-:W-:-:S02]  /*0de0*/  IMAD R3, R6, R21, R32 ;  /* 0x0000001506037224 */ /* 0x001fc400078e0220 */
[----:B------:R-:W-:Y:S02]  /*0df0*/  IMAD R94, R11, R94, R0 ;  /* 0x0000005e0b5e7224 */ /* 0x000fe400078e0200 */
[----:B------:R-:W-:Y:S02]  /*0e00*/  IMAD R3, R3, R24, R5 ;  /* 0x0000001803037224 */ /* 0x000fe400078e0205 */
[----:B------:R-:W-:-:S03]  /*0e10*/  IMAD.MOV.U32 R0, RZ, RZ, 0x1 ;  /* 0x00000001ff007424 */ /* 0x000fc600078e00ff */
[----:B------:R-:W-:Y:S02]  /*0e20*/  SEL R90, R3, R94, !P3 ;  /* 0x0000005e035a7207 */ /* 0x000fe40005800000 */
[----:B------:R-:W-:-:S07]  /*0e30*/  SEL R94, R94, R3, !P3 ;  /* 0x000000035e5e7207 */ /* 0x000fce0005800000 */
.L_x_5:
[----:B------:R-:W-:-:S08]  /*0e40*/  NOP ;  /* 0x0000000000007918 */ /* 0x000fd00000000000 */
[----:B------:R-:W0:Y:S02]  /*0e50*/  USETMAXREG.TRY_ALLOC.CTAPOOL UP0, 0xe8 ;  /* 0x000000e8000079c8 */ /* 0x000e240008000600 */
[----:B0-----:R-:W-:-:S13]  /*0e60*/  PLOP3.LUT P0, PT, PT, PT, UP0, 0x80, 0x0 ;  /* 0x000000000000781c */ /* 0x001fda0003f0f008 */
[----:B------:R-:W-:Y:S05]  /*0e70*/  @!P0 BRA `(.L_x_5) ;  /* 0xfffffffc00f08947 */ /* 0x000fea000383ffff */
[----:B------:R-:W-:Y:S01]  /*0e80*/  ULDC.64 UR4, c[0x0][0x598] ;  /* 0x0001660000047ab9 */ /* 0x000fe20000000a00 */
[----:B------:R-:W-:Y:S01]  /*0e90*/  ULDC.64 UR36, c[0x0][0x208] ;  /* 0x0000820000247ab9 */ /* 0x000fe20000000a00 */
[----:B------:R-:W-:-:S04]  /*0ea0*/  ISETP.NE.U32.AND P0, PT, RZ, UR4, PT ;  /* 0x00000004ff007c0c */ /* 0x000fc8000bf05070 */
[----:B------:R-:W-:-:S13]  /*0eb0*/  ISETP.NE.AND.EX P0, PT, RZ, UR5, PT, P0 ;  /* 0x00000005ff007c0c */ /* 0x000fda000bf05300 */
[----:B------:R-:W-:Y:S05]  /*0ec0*/  @!P0 BRA `(.L_x_8) ;  /* 0x00000000001c8947 */ /* 0x000fea0003800000 */
[----:B------:R-:W0:Y:S02]  /*0ed0*/  LDC.64 R4, c[0x0][0x598] ;  /* 0x00016600ff047b82 */ /* 0x000e240000000a00 */
[----:B0-----:R-:W2:Y:S02]  /*0ee0*/  LDG.E.64 R4, desc[UR36][R4.64] ;  /* 0x0000002404047981 */ /* 0x001ea4000c1e1b00 */
[----:B--2---:R-:W-:-:S04]  /*0ef0*/  ISETP.NE.U32.AND P0, PT, R4, RZ, PT ;  /* 0x000000ff0400720c */ /* 0x004fc80003f05070 */
[----:B------:R-:W-:-:S13]  /*0f00*/  ISETP.NE.AND.EX P0, PT, R5, RZ, PT, P0 ;  /* 0x000000ff0500720c */ /* 0x000fda0003f05300 */
[----:B------:R-:W-:Y:S05]  /*0f10*/  @!P0 BRA `(.L_x_8) ;  /* 0x0000000000088947 */ /* 0x000fea0003800000 */
[----:B------:R0:W5:Y:S01]  /*0f20*/  LD.E R88, desc[UR36][R4.64] ;  /* 0x0000002404587980 */ /* 0x000162000c101900 */
[----:B------:R-:W-:Y:S05]  /*0f30*/  BRA `(.L_x_9) ;  /* 0x0000000000247947 */ /* 0x000fea0003800000 */
.L_x_8:
[----:B------:R-:W-:Y:S02]  /*0f40*/  ULDC.64 UR4, c[0x0][0x588] ;  /* 0x0001620000047ab9 */ /* 0x000fe40000000a00 */
[----:B------:R-:W-:-:S04]  /*0f50*/  ISETP.NE.U32.AND P0, PT, RZ, UR4, PT ;  /* 0x00000004ff007c0c */ /* 0x000fc8000bf05070 */
[----:B------:R-:W-:-:S13]  /*0f60*/  ISETP.NE.AND.EX P0, PT, RZ, UR5, PT, P0 ;  /* 0x00000005ff007c0c */ /* 0x000fda000bf05300 */
[----:B------:R-:W-:Y:S05]  /*0f70*/  @!P0 BRA `(.L_x_10) ;  /* 0x00000000000c8947 */ /* 0x000fea0003800000 */
[----:B------:R-:W0:Y:S02]  /*0f80*/  LDC.64 R88, c[0x0][0x588] ;  /* 0x00016200ff587b82 */ /* 0x000e240000000a00 */
[----:B0-----:R1:W5:Y:S01]  /*0f90*/  LDG.E R88, desc[UR36][R88.64] ;  /* 0x0000002458587981 */ /* 0x001362000c1e1900 */
[----:B------:R-:W-:Y:S05]  /*0fa0*/  BRA `(.L_x_9) ;  /* 0x0000000000087947 */ /* 0x000fea0003800000 */
.L_x_10:
[----:B------:R-:W-:Y:S02]  /*0fb0*/  ULDC UR4, c[0x0][0x580] ;  /* 0x0001600000047ab9 */ /* 0x000fe40000000800 */
[----:B------:R-:W-:-:S07]  /*0fc0*/  IMAD.U32 R88, RZ, RZ, UR4 ;  /* 0x00000004ff587e24 */ /* 0x000fce000f8e00ff */
.L_x_9:
[----:B------:R-:W-:Y:S02]  /*0fd0*/  ULDC.64 UR4, c[0x0][0x5a0] ;  /* 0x0001680000047ab9 */ /* 0x000fe40000000a00 */
[----:B------:R-:W-:-:S04]  /*0fe0*/  ISETP.NE.U32.AND P0, PT, RZ, UR4, PT ;  /* 0x00000004ff007c0c */ /* 0x000fc8000bf05070 */
[----:B------:R-:W-:-:S13]  /*0ff0*/  ISETP.NE.AND.EX P0, PT, RZ, UR5, PT, P0 ;  /* 0x00000005ff007c0c */ /* 0x000fda000bf05300 */
[----:B------:R-:W-:Y:S05]  /*1000*/  @!P0 BRA `(.L_x_11) ;  /* 0x00000000001c8947 */ /* 0x000fea0003800000 */
[----:B0-----:R-:W0:Y:S02]  /*1010*/  LDC.64 R4, c[0x0][0x5a0] ;  /* 0x00016800ff047b82 */ /* 0x001e240000000a00 */
[----:B0-----:R-:W2:Y:S02]  /*1020*/  LDG.E.64 R4, desc[UR36][R4.64] ;  /* 0x0000002404047981 */ /* 0x001ea4000c1e1b00 */
[----:B--2---:R-:W-:-:S04]  /*1030*/  ISETP.NE.U32.AND P0, PT, R4, RZ, PT ;  /* 0x000000ff0400720c */ /* 0x004fc80003f05070 */
[----:B------:R-:W-:-:S13]  /*1040*/  ISETP.NE.AND.EX P0, PT, R5, RZ, PT, P0 ;  /* 0x000000ff0500720c */ /* 0x000fda0003f05300 */
[----:B------:R-:W-:Y:S05]  /*1050*/  @!P0 BRA `(.L_x_11) ;  /* 0x0000000000088947 */ /* 0x000fea0003800000 */
[----:B-1----:R0:W5:Y:S01]  /*1060*/  LD.E R89, desc[UR36][R4.64] ;  /* 0x0000002404597980 */ /* 0x002162000c101900 */
[----:B------:R-:W-:Y:S05]  /*1070*/  BRA `(.L_x_12) ;  /* 0x0000000000247947 */ /* 0x000fea0003800000 */
.L_x_11:
[----:B------:R-:W-:Y:S02]  /*1080*/  ULDC.64 UR4, c[0x0][0x590] ;  /* 0x0001640000047ab9 */ /* 0x000fe40000000a00 */
[----:B------:R-:W-:-:S04]  /*1090*/  ISETP.NE.U32.AND P0, PT, RZ, UR4, PT ;  /* 0x00000004ff007c0c */ /* 0x000fc8000bf05070 */
[----:B------:R-:W-:-:S13]  /*10a0*/  ISETP.NE.AND.EX P0, PT, RZ, UR5, PT, P0 ;  /* 0x00000005ff007c0c */ /* 0x000fda000bf05300 */
[----:B------:R-:W-:Y:S05]  /*10b0*/  @!P0 BRA `(.L_x_13) ;  /* 0x00000000000c8947 */ /* 0x000fea0003800000 */
[----:B0-----:R-:W1:Y:S02]  /*10c0*/  LDC.64 R4, c[0x0][0x590] ;  /* 0x00016400ff047b82 */ /* 0x001e640000000a00 */
[----:B-1----:R1:W5:Y:S01]  /*10d0*/  LDG.E R89, desc[UR36][R4.64] ;  /* 0x0000002404597981 */ /* 0x002362000c1e1900 */
[----:B------:R-:W-:Y:S05]  /*10e0*/  BRA `(.L_x_12) ;  /* 0x0000000000087947 */ /* 0x000fea0003800000 */
.L_x_13:
[----:B------:R-:W-:Y:S02]  /*10f0*/  ULDC UR4, c[0x0][0x584] ;  /* 0x0001610000047ab9 */ /* 0x000fe40000000800 */
[----:B-1----:R-:W-:-:S07]  /*1100*/  IMAD.U32 R89, RZ, RZ, UR4 ;  /* 0x00000004ff597e24 */ /* 0x002fce000f8e00ff */
.L_x_12:
[----:B------:R-:W-:-:S13]  /*1110*/  LOP3.LUT P0, RZ, R0, 0xff, RZ, 0xc0, !PT ;  /* 0x000000ff00ff7812 */ /* 0x000fda000780c0ff */
[----:B------:R-:W-:Y:S05]  /*1120*/  @!P0 EXIT ;  /* 0x000000000000894d */ /* 0x000fea0003800000 */
[----:B------:R-:W-:Y:S01]  /*1130*/  ULDC UR4, c[0x0][0x28c] ;  /* 0x0000a30000047ab9 */ /* 0x000fe20000000800 */
[----:B------:R-:W-:Y:S01]  /*1140*/  LOP3.LUT R102, R19, 0x1, RZ, 0xfc, !PT ;  /* 0x0000000113667812 */ /* 0x000fe200078efcff */
[----:B------:R-:W-:Y:S01]  /*1150*/  UIADD3 UR4, UR4, 0xf, URZ ;  /* 0x0000000f04047890 */ /* 0x000fe2000fffe03f */
[----:B------:R-:W-:Y:S01]  /*1160*/  UMOV UR38, URZ ;  /* 0x0000003f00267c82 */ /* 0x000fe20008000000 */
[----:B------:R-:W-:Y:S02]  /*1170*/  UMOV UR39, URZ ;  /* 0x0000003f00277c82 */ /* 0x000fe40008000000 */
[----:B------:R-:W-:-:S04]  /*1180*/  USHF.R.S32.HI UR5, URZ, 0x1f, UR4 ;  /* 0x0000001f3f057899 */ /* 0x000fc80008011404 */
[----:B------:R-:W-:-:S04]  /*1190*/  ULEA.HI UR5, UR5, UR4, URZ, 0x4 ;  /* 0x0000000405057291 */ /* 0x000fc8000f8f203f */
[----:B------:R-:W-:-:S12]  /*11a0*/  USHF.R.S32.HI UR40, URZ, 0x4, UR5 ;  /* 0x000000043f287899 */ /* 0x000fd80008011405 */
.L_x_157:
[----:B------:R-:W-:Y:S01]  /*11b0*/  LOP3.LUT R0, R18, 0x80, RZ, 0xc0, !PT ;  /* 0x0000008012007812 */ /* 0x000fe200078ec0ff */
[----:B------:R-:W2:Y:S01]  /*11c0*/  S2UR UR6, SR_CgaCtaId ;  /* 0x00000000000679c3 */ /* 0x000ea20000008800 */
[----:B------:R-:W-:Y:S02]  /*11d0*/  UMOV UR41, 0x400 ;  /* 0x0000040000297882 */ /* 0x000fe40000000000 */
[----:B------:R-:W-:-:S06]  /*11e0*/  SHF.R.U32.HI R0, RZ, 0x7, R0 ;  /* 0x00000007ff007819 */ /* 0x000fcc0000011600 */
[----:B---3--:R-:W3:Y:S01]  /*11f0*/  SHFL.IDX PT, R0, R0, RZ, 0x1f ;  /* 0x00001fff00007589 */ /* 0x008ee200000e0000 */
[----:B--2---:R-:W-:Y:S01]  /*1200*/  ULEA UR41, UR6, UR41, 0x18 ;  /* 0x0000002906297291 */ /* 0x004fe2000f8ec03f */
[----:B---3--:R-:W-:-:S13]  /*1210*/  R2UR UR4, R0 ;  /* 0x00000000000472ca */ /* 0x008fda00000e0000 */
[----:B------:R-:W-:-:S04]  /*1220*/  ULEA.HI UR5, UR4, UR4, URZ, 0x1 ;  /* 0x0000000404057291 */ /* 0x000fc8000f8f083f */
[----:B------:R-:W-:-:S04]  /*1230*/  ULOP3.LUT UR5, UR5, 0x1ffffe, URZ, 0xc0, !UPT ;  /* 0x001ffffe05057892 */ /* 0x000fc8000f8ec03f */
[----:B------:R-:W-:-:S03]  /*1240*/  UIADD3 UR5, UR4, -UR5, URZ ;  /* 0x8000000504057290 */ /* 0x000fc6000fffe03f */
[----:B------:R-:W-:Y:S01]  /*1250*/  ULDC UR4, c[0x0][0x28c] ;  /* 0x0000a30000047ab9 */ /* 0x000fe20000000800 */
[----:B------:R-:W-:Y:S01]  /*1260*/  ULEA UR5, UR5, UR41, 0xb ;  /* 0x0000002905057291 */ /* 0x000fe2000f8e583f */
[----:B------:R-:W-:-:S03]  /*1270*/  ISETP.LT.AND P0, PT, RZ, UR4, PT ;  /* 0x00000004ff007c0c */ /* 0x000fc6000bf01270 */
[----:B------:R-:W-:-:S04]  /*1280*/  UIADD3 UR5, UR5, 0x280, URZ ;  /* 0x0000028005057890 */ /* 0x000fc8000fffe03f */
[----:B------:R-:W-:-:S04]  /*1290*/  USHF.R.U32.HI UR5, URZ, 0x4, UR5 ;  /* 0x000000043f057899 */ /* 0x000fc80008011605 */
[----:B------:R-:W-:Y:S02]  /*12a0*/  ULOP3.LUT UR42, UR5, 0x3fff, URZ, 0xc0, !UPT ;  /* 0x00003fff052a7892 */ /* 0x000fe4000f8ec03f */
[----:B01--45:R-:W-:Y:S10]  /*12b0*/  @P0 BRA `(.L_x_14) ;  /* 0x0000000000400947 */ /* 0x033ff40003800000 */
[----:B------:R-:W-:Y:S01]  /*12c0*/  MOV R0, 0x0 ;  /* 0x0000000000007802 */ /* 0x000fe20000000f00 */
[----:B------:R-:W-:Y:S01]  /*12d0*/  ULDC.64 UR4, c[0x4][0x68] ;  /* 0x01001a0000047ab9 */ /* 0x000fe20000000a00 */
[----:B------:R-:W-:Y:S01]  /*12e0*/  ULDC.64 UR6, c[0x4][0x8] ;  /* 0x0100020000067ab9 */ /* 0x000fe20000000a00 */
[----:B01----:R-:W-:Y:S01]  /*12f0*/  IMAD.U32 R4, RZ, RZ, UR4 ;  /* 0x00000004ff047e24 */ /* 0x003fe2000f8e00ff */
[----:B------:R0:W1:Y:S01]  /*1300*/  LDC.64 R14, c[0x4][R0] ;  /* 0x01000000000e7b82 */ /* 0x0000620000000a00 */
[----:B------:R-:W-:Y:S01]  /*1310*/  IMAD.U32 R5, RZ, RZ, UR5 ;  /* 0x00000005ff057e24 */ /* 0x000fe2000f8e00ff */
[----:B------:R-:W-:Y:S01]  /*1320*/  ULDC.64 UR4, c[0x4][0x70] ;  /* 0x01001c0000047ab9 */ /* 0x000fe20000000a00 */
[----:B------:R-:W-:Y:S02]  /*1330*/  IMAD.U32 R10, RZ, RZ, UR6 ;  /* 0x00000006ff0a7e24 */ /* 0x000fe4000f8e00ff */
[----:B------:R-:W-:Y:S02]  /*1340*/  IMAD.U32 R6, RZ, RZ, UR4 ;  /* 0x00000004ff067e24 */ /* 0x000fe4000f8e00ff */
[----:B------:R-:W-:-:S02]  /*1350*/  IMAD.U32 R7, RZ, RZ, UR5 ;  /* 0x00000005ff077e24 */ /* 0x000fc4000f8e00ff */
[----:B------:R-:W-:Y:S02]  /*1360*/  IMAD.U32 R11, RZ, RZ, UR7 ;  /* 0x00000007ff0b7e24 */ /* 0x000fe4000f8e00ff */
[----:B------:R-:W-:Y:S02]  /*1370*/  IMAD.MOV.U32 R8, RZ, RZ, 0x1e1 ;  /* 0x000001e1ff087424 */ /* 0x000fe400078e00ff */
[----:B------:R-:W-:Y:S02]  /*1380*/  IMAD.MOV.U32 R12, RZ, RZ, 0x1 ;  /* 0x00000001ff0c7424 */ /* 0x000fe400078e00ff */
[----:B0-----:R-:W-:-:S07]  /*1390*/  IMAD.MOV.U32 R13, RZ, RZ, RZ ;  /* 0x000000ffff0d7224 */ /* 0x001fce00078e00ff */
[----:B------:R-:W-:-:S07]  /*13a0*/  LEPC R20, `(.L_x_14) ;  /* 0x000000001014794e */ /* 0x000fce0000000000 */
[----:B-1---5:R-:W-:Y:S05]  /*13b0*/  CALL.ABS.NOINC R14 ;  /* 0x000000000e007343 */ /* 0x022fea0003c00000 */
.L_x_14:
[----:B------:R-:W-:-:S13]  /*13c0*/  ISETP.NE.AND P0, PT, R102, 0x3, PT ;  /* 0x000000036600780c */ /* 0x000fda0003f05270 */
[----:B------:R-:W-:Y:S05]  /*13d0*/  @!P0 BRA `(.L_x_15) ;  /* 0x0000000000048947 */ /* 0x000fea0003800000 */
[----:B------:R-:W-:Y:S01]  /*13e0*/  BPT.TRAP 0x1 ;  /* 0x000000040000795c */ /* 0x000fe20000300000 */
.L_x_15:
[----:B------:R-:W-:Y:S02]  /*13f0*/  IMAD.U32 R3, RZ, RZ, UR39 ;  /* 0x00000027ff037e24 */ /* 0x000fe4000f8e00ff */
[----:B------:R-:W-:-:S03]  /*1400*/  IMAD.U32 R0, RZ, RZ, UR38 ;  /* 0x00000026ff007e24 */ /* 0x000fc6000f8e00ff */
[----:B------:R-:W-:Y:S02]  /*1410*/  LEA R3, R3, UR41, 0x3 ;  /* 0x0000002903037c11 */ /* 0x000fe4000f8e18ff */
[----:B------:R-:W-:-:S04]  /*1420*/  SHF.L.U32 R0, R0, 0x1f, RZ ;  /* 0x0000001f00007819 */ /* 0x000fc800000006ff */
[----:B------:R2:W3:Y:S01]  /*1430*/  SYNCS.PHASECHK.TRANS64.TRYWAIT P1, [R3+URZ], R0 ;  /* 0x00000000030075a7 */ /* 0x0004e2000802017f */
[----:B------:R-:W-:Y:S05]  /*1440*/  @!P0 BRA `(.L_x_16) ;  /* 0x0000000000048947 */ /* 0x000fea0003800000 */
[----:B------:R-:W-:Y:S01]  /*1450*/  BPT.TRAP 0x1 ;  /* 0x000000040000795c */ /* 0x000fe20000300000 */
.L_x_16:
[----:B---3--:R-:W-:Y:S05]  /*1460*/  @P1 BRA `(.L_x_17) ;  /* 0x0000000000081947 */ /* 0x008fea0003800000 */
[----:B------:R-:W3:Y:S02]  /*1470*/  SYNCS.PHASECHK.TRANS64.TRYWAIT P1, [R3+URZ], R0 ;  /* 0x00000000030075a7 */ /* 0x000ee4000802017f */
[----:B---3--:R-:W-:Y:S05]  /*1480*/  @!P1 BRA `(.L_x_18) ;  /* 0x0000007c00549947 */ /* 0x008fea0003800000 */
.L_x_17:
[----:B------:R-:W-:-:S04]  /*1490*/  UISETP.LT.AND UP0, UPT, UR40, 0x1, UPT ;  /* 0x000000012800788c */ /* 0x000fc8000bf01270 */
[----:B------:R-:W-:-:S06]  /*14a0*/  USEL UR4, UR40, 0x1, UP0 ;  /* 0x0000000128047887 */ /* 0x000fcc0008000000 */
[----:B--23--:R-:W-:Y:S01]  /*14b0*/  IMAD.U32 R0, RZ, RZ, UR4 ;  /* 0x00000004ff007e24 */ /* 0x00cfe2000f8e00ff */
[----:B------:R-:W-:Y:S05]  /*14c0*/  WARPSYNC.ALL ;  /* 0x0000000000007948 */ /* 0x000fea0003800000 */
[----:B------:R-:W-:-:S04]  /*14d0*/  IADD3 R0, -R0, UR40, RZ ;  /* 0x0000002800007c10 */ /* 0x000fc8000fffe1ff */
[----:B------:R-:W-:Y:S01]  /*14e0*/  ISETP.GE.AND P1, PT, R0, 0x1, PT ;  /* 0x000000010000780c */ /* 0x000fe20003f26270 */
[----:B------:R-:W-:Y:S01]  /*14f0*/  UIADD3 UR4, UR41, 0x2c280, URZ ;  /* 0x0002c28029047890 */ /* 0x000fe2000fffe03f */
[----:B------:R-:W-:Y:S01]  /*1500*/  WARPGROUP.ARRIVE ;  /* 0x00000000000079c5 */ /* 0x000fe20000000000 */
[----:B------:R-:W-:Y:S02]  /*1510*/  ULOP3.LUT UR42, UR42, 0x10000, URZ, 0xfc, !UPT ;  /* 0x000100002a2a7892 */ /* 0x000fe4000f8efc3f */
[----:B------:R-:W-:Y:S01]  /*1520*/  USHF.R.U32.HI UR4, URZ, 0x4, UR4 ;  /* 0x000000043f047899 */ /* 0x000fe20008011604 */
[----:B------:R-:W-:Y:S01]  /*1530*/  UMOV UR5, 0xc0000010 ;  /* 0xc000001000057882 */ /* 0x000fe20000000000 */
[----:B------:R-:W-:Y:S02]  /*1540*/  UMOV UR7, 0xc0000010 ;  /* 0xc000001000077882 */ /* 0x000fe40000000000 */
[----:B------:R-:W-:-:S04]  /*1550*/  ULOP3.LUT UR4, UR4, 0x3fff, URZ, 0xc0, !UPT ;  /* 0x00003fff04047892 */ /* 0x000fc8000f8ec03f */
[----:B------:R-:W-:Y:S02]  /*1560*/  ULOP3.LUT UR11, UR4, 0x10000, URZ, 0xfc, !UPT ;  /* 0x00010000040b7892 */ /* 0x000fe4000f8efc3f */
[----:B------:R-:W-:Y:S02]  /*1570*/  ULEA UR4, UR39, UR42, 0x9 ;  /* 0x0000002a27047291 */ /* 0x000fe4000f8e483f */
[----:B------:R-:W-:Y:S02]  /*1580*/  ULEA UR6, UR39, UR11, 0x7 ;  /* 0x0000000b27067291 */ /* 0x000fe4000f8e383f */
[----:B------:R-:W-:-:S07]  /*1590*/  UIADD3 UR8, UR4, 0x100, URZ ;  /* 0x0000010004087890 */ /* 0x000fce000fffe03f */
[----:B------:R-:W-:Y:S01]  /*15a0*/  HGMMA.64x64x16.F32.BF16 R56, gdesc[UR4], RZ, !UPT, gsb0 ;  /* 0x00e00000043879f0 */ /* 0x000fe2000c0018ff */
[----:B------:R-:W-:Y:S01]  /*15b0*/  UMOV UR4, UR8 ;  /* 0x0000000800047c82 */ /* 0x000fe20008000000 */
[----:B------:R-:W-:Y:S01]  /*15c0*/  UMOV UR5, 0xc0000010 ;  /* 0xc000001000057882 */ /* 0x000fe20000000000 */
[----:B------:R-:W-:Y:S02]  /*15d0*/  WARPGROUP.DEPBAR.LE gsb0, 0x0 ;  /* 0x00008000000079c5 */ /* 0x000fe40000010000 */
[----:B------:R-:W-:-:S06]  /*15e0*/  WARPGROUP.ARRIVE ;  /* 0x00000000000079c5 */ /* 0x000fcc0000000000 */
[----:B------:R-:W-:Y:S03]  /*15f0*/  HGMMA.64x64x16.F32.BF16 R24, gdesc[UR4], RZ, !UPT, gsb0 ;  /* 0x00e00000041879f0 */ /* 0x000fe6000c0018ff */
[----:B------:R-:W-:Y:S02]  /*1600*/  WARPGROUP.DEPBAR.LE gsb0, 0x0 ;  /* 0x00008000000079c5 */ /* 0x000fe40000010000 */
[----:B------:R-:W-:Y:S05]  /*1610*/  @!P1 BRA `(.L_x_19) ;  /* 0x0000000000cc9947 */ /* 0x000fea0003800000 */
[----:B------:R-:W-:Y:S01]  /*1620*/  UIADD3 UR4, UR39, 0x1, URZ ;  /* 0x0000000127047890 */ /* 0x000fe2000fffe03f */
[----:B------:R-:W-:Y:S01]  /*1630*/  IMAD.MOV.U32 R3, RZ, RZ, R0 ;  /* 0x000000ffff037224 */ /* 0x000fe200078e0000 */
[----:B------:R-:W-:Y:S02]  /*1640*/  UMOV UR9, UR39 ;  /* 0x0000002700097c82 */ /* 0x000fe40008000000 */
[----:B------:R-:W-:-:S04]  /*1650*/  UISETP.NE.AND UP0, UPT, UR4, 0x16, UPT ;  /* 0x000000160400788c */ /* 0x000fc8000bf05270 */
[----:B------:R-:W-:Y:S02]  /*1660*/  USEL UR5, URZ, 0x1, UP0 ;  /* 0x000000013f057887 */ /* 0x000fe40008000000 */
[----:B------:R-:W-:Y:S02]  /*1670*/  USEL UR8, UR4, URZ, UP0 ;  /* 0x0000003f04087287 */ /* 0x000fe40008000000 */
[----:B------:R-:W-:-:S06]  /*1680*/  ULOP3.LUT UR5, UR38, UR5, URZ, 0x3c, !UPT ;  /* 0x0000000526057292 */ /* 0x000fcc000f8e3c3f */
[----:B------:R-:W-:-:S07]  /*1690*/  IMAD.U32 R6, RZ, RZ, UR5 ;  /* 0x00000005ff067e24 */ /* 0x000fce000f8e00ff */
.L_x_26:
[----:B------:R-:W-:Y:S05]  /*16a0*/  @!P0 BRA `(.L_x_20) ;  /* 0x0000000000048947 */ /* 0x000fea0003800000 */
[----:B------:R-:W-:Y:S01]  /*16b0*/  BPT.TRAP 0x1 ;  /* 0x000000040000795c */ /* 0x000fe20000300000 */
.L_x_20:
[----:B------:R-:W-:Y:S01]  /*16c0*/  ULEA UR4, UR8, UR41, 0x3 ;  /* 0x0000002908047291 */ /* 0x000fe2000f8e183f */
[----:B01----:R-:W-:-:S08]  /*16d0*/  SHF.L.U32 R4, R6, 0x1f, RZ ;  /* 0x0000001f06047819 */ /* 0x003fd000000006ff */
[----:B------:R0:W1:Y:S01]  /*16e0*/  SYNCS.PHASECHK.TRANS64.TRYWAIT P1, [UR4], R4 ;  /* 0x00000004ff0075a7 */ /* 0x0000620008020144 */
[----:B------:R-:W-:Y:S05]  /*16f0*/  @!P0 BRA `(.L_x_21) ;  /* 0x0000000000048947 */ /* 0x000fea0003800000 */
[----:B------:R-:W-:Y:S01]  /*1700*/  BPT.TRAP 0x1 ;  /* 0x000000040000795c */ /* 0x000fe20000300000 */
.L_x_21:
[----:B-1----:R-:W-:Y:S05]  /*1710*/  @P1 BRA `(.L_x_22) ;  /* 0x0000000000081947 */ /* 0x002fea0003800000 */
[----:B------:R-:W1:Y:S02]  /*1720*/  SYNCS.PHASECHK.TRANS64.TRYWAIT P1, [UR4], R4 ;  /* 0x00000004ff0075a7 */ /* 0x000e640008020144 */
[----:B-1----:R-:W-:Y:S05]  /*1730*/  @!P1 BRA `(.L_x_23) ;  /* 0x0000007800bc9947 */ /* 0x002fea0003800000 */
.L_x_22:
[----:B------:R-:W-:Y:S01]  /*1740*/  ULEA UR6, UR8, UR11, 0x7 ;  /* 0x0000000b08067291 */ /* 0x000fe2000f8e383f */
[----:B------:R-:W-:Y:S01]  /*1750*/  WARPGROUP.ARRIVE ;  /* 0x00000000000079c5 */ /* 0x000fe20000000000 */
[----:B------:R-:W-:Y:S01]  /*1760*/  ULEA UR4, UR8, UR42, 0x9 ;  /* 0x0000002a08047291 */ /* 0x000fe2000f8e483f */
[----:B------:R-:W-:Y:S01]  /*1770*/  UMOV UR7, 0xc0000010 ;  /* 0xc000001000077882 */ /* 0x000fe20000000000 */
[----:B------:R-:W-:Y:S02]  /*1780*/  UMOV UR5, 0xc0000010 ;  /* 0xc000001000057882 */ /* 0x000fe40000000000 */
[----:B------:R-:W-:-:S05]  /*1790*/  UIADD3 UR10, UR4, 0x100, URZ ;  /* 0x00000100040a7890 */ /* 0x000fca000fffe03f */
[----:B------:R-:W-:Y:S01]  /*17a0*/  HGMMA.64x64x16.F32.BF16 R56, gdesc[UR4], R56, gsb0 ;  /* 0x00e00000043879f0 */ /* 0x000fe20008001838 */
[----:B------:R-:W-:Y:S01]  /*17b0*/  UMOV UR5, 0xc0000010 ;  /* 0xc000001000057882 */ /* 0x000fe20000000000 */
[----:B------:R-:W-:Y:S01]  /*17c0*/  UMOV UR4, UR10 ;  /* 0x0000000a00047c82 */ /* 0x000fe20008000000 */
[----:B------:R-:W-:Y:S02]  /*17d0*/  WARPGROUP.DEPBAR.LE gsb0, 0x0 ;  /* 0x00008000000079c5 */ /* 0x000fe40000010000 */
[----:B------:R-:W-:-:S06]  /*17e0*/  WARPGROUP.ARRIVE ;  /* 0x00000000000079c5 */ /* 0x000fcc0000000000 */
[----:B------:R-:W-:Y:S03]  /*17f0*/  HGMMA.64x64x16.F32.BF16 R24, gdesc[UR4], R24, gsb0 ;  /* 0x00e00000041879f0 */ /* 0x000fe60008001818 */
[----:B------:R-:W-:Y:S02]  /*1800*/  WARPGROUP.DEPBAR.LE gsb0, 0x0 ;  /* 0x00008000000079c5 */ /* 0x000fe40000010000 */
[----:B------:R-:W-:Y:S05]  /*1810*/  @!P0 BRA `(.L_x_24) ;  /* 0x0000000000048947 */ /* 0x000fea0003800000 */
[----:B------:R-:W-:Y:S01]  /*1820*/  BPT.TRAP 0x1 ;  /* 0x000000040000795c */ /* 0x000fe20000300000 */
.L_x_24:
[----:B------:R-:W-:Y:S01]  /*1830*/  ULEA UR4, UR9, UR41, 0x3 ;  /* 0x0000002909047291 */ /* 0x000fe2000f8e183f */
[----:B------:R-:W-:-:S03]  /*1840*/  ISETP.GT.U32.AND P1, PT, R19, 0x1, PT ;  /* 0x000000011300780c */ /* 0x000fc60003f24070 */
[----:B------:R-:W-:-:S04]  /*1850*/  UIADD3 UR4, UR4, 0xb0, URZ ;  /* 0x000000b004047890 */ /* 0x000fc8000fffe03f */
[----:B------:R-:W-:-:S09]  /*1860*/  UPRMT UR4, URZ, 0x654, UR4 ;  /* 0x000006543f047896 */ /* 0x000fd20008000004 */
[----:B------:R-:W-:Y:S01]  /*1870*/  SYNCS.ARRIVE.TRANS64.RED.A1T0 RZ, [UR4], RZ ;  /* 0x000000ffffff79a7 */ /* 0x000fe20008100404 */
[----:B------:R-:W-:Y:S05]  /*1880*/  @P1 BRA `(.L_x_25) ;  /* 0x0000000000041947 */ /* 0x000fea0003800000 */
[----:B------:R-:W-:Y:S01]  /*1890*/  BPT.TRAP 0x1 ;  /* 0x000000040000795c */ /* 0x000fe20000300000 */
.L_x_25:
[----:B------:R-:W-:Y:S01]  /*18a0*/  UIADD3 UR8, UR8, 0x1, URZ ;  /* 0x0000000108087890 */ /* 0x000fe2000fffe03f */
[C---:B------:R-:W-:Y:S01]  /*18b0*/  ISETP.GT.AND P1, PT, R3.reuse, 0x1, PT ;  /* 0x000000010300780c */ /* 0x040fe20003f24270 */
[----:B------:R-:W-:Y:S01]  /*18c0*/  UIADD3 UR9, UR9, 0x1, URZ ;  /* 0x0000000109097890 */ /* 0x000fe2000fffe03f */
[----:B------:R-:W-:Y:S01]  /*18d0*/  VIADD R3, R3, 0xffffffff ;  /* 0xffffffff03037836 */ /* 0x000fe20000000000 */
[----:B------:R-:W-:Y:S02]  /*18e0*/  UISETP.NE.AND UP0, UPT, UR8, 0x16, UPT ;  /* 0x000000160800788c */ /* 0x000fe4000bf05270 */
[----:B------:R-:W-:Y:S02]  /*18f0*/  UISETP.NE.AND UP1, UPT, UR9, 0x16, UPT ;  /* 0x000000160900788c */ /* 0x000fe4000bf25270 */
[----:B------:R-:W-:Y:S02]  /*1900*/  USEL UR4, URZ, 0x1, UP0 ;  /* 0x000000013f047887 */ /* 0x000fe40008000000 */
[----:B------:R-:W-:-:S02]  /*1910*/  USEL UR8, UR8, URZ, UP0 ;  /* 0x0000003f08087287 */ /* 0x000fc40008000000 */
[----:B------:R-:W-:Y:S02]  /*1920*/  USEL UR9, UR9, URZ, UP1 ;  /* 0x0000003f09097287 */ /* 0x000fe40008800000 */
[----:B------:R-:W-:Y:S01]  /*1930*/  LOP3.LUT R6, R6, UR4, RZ, 0x3c, !PT ;  /* 0x0000000406067c12 */ /* 0x000fe2000f8e3cff */
[----:B------:R-:W-:Y:S09]  /*1940*/  @P1 BRA `(.L_x_26) ;  /* 0xfffffffc00541947 */ /* 0x000ff2000383ffff */
.L_x_19:
[----:B------:R-:W2:Y:S02]  /*1950*/  LDC R3, c[0x0][0x28c] ;  /* 0x0000a300ff037b82 */ /* 0x000ea40000000800 */
[----:B--2---:R-:W-:-:S13]  /*1960*/  ISETP.GE.AND P1, PT, R3, 0x1, PT ;  /* 0x000000010300780c */ /* 0x004fda0003f26270 */
[----:B------:R-:W-:Y:S05]  /*1970*/  @!P1 BRA `(.L_x_27) ;  /* 0x0000000000349947 */ /* 0x000fea0003800000 */
[----:B------:R-:W-:Y:S05]  /*1980*/  @!P0 BRA `(.L_x_28) ;  /* 0x0000000000048947 */ /* 0x000fea0003800000 */
[----:B------:R-:W-:Y:S01]  /*1990*/  BPT.TRAP 0x1 ;  /* 0x000000040000795c */ /* 0x000fe20000300000 */
.L_x_28:
[----:B------:R-:W-:Y:S01]  /*19a0*/  VIADD R0, R0, UR39 ;  /* 0x0000002700007c36 */ /* 0x000fe20008000000 */
[----:B------:R-:W-:-:S03]  /*19b0*/  ISETP.GT.U32.AND P0, PT, R19, 0x1, PT ;  /* 0x000000011300780c */ /* 0x000fc60003f04070 */
[----:B01----:R-:W-:-:S05]  /*19c0*/  IMAD.WIDE.U32 R4, R0, -0x45d1745d, RZ ;  /* 0xba2e8ba300047825 */ /* 0x003fca00078e00ff */
[----:B------:R-:W-:-:S05]  /*19d0*/  SHF.R.U32.HI R5, RZ, 0x4, R5 ;  /* 0x00000004ff057819 */ /* 0x000fca0000011605 */
[----:B------:R-:W-:-:S05]  /*19e0*/  IMAD R0, R5, -0x16, R0 ;  /* 0xffffffea05007824 */ /* 0x000fca00078e0200 */
[----:B------:R-:W-:-:S05]  /*19f0*/  LEA R0, R0, UR41, 0x3 ;  /* 0x0000002900007c11 */ /* 0x000fca000f8e18ff */
[----:B------:R-:W-:-:S05]  /*1a00*/  VIADD R0, R0, 0xb0 ;  /* 0x000000b000007836 */ /* 0x000fca0000000000 */
[----:B------:R-:W-:-:S04]  /*1a10*/  PRMT R0, RZ, 0x654, R0 ;  /* 0x00000654ff007816 */ /* 0x000fc80000000000 */
[----:B------:R2:W-:Y:S01]  /*1a20*/  SYNCS.ARRIVE.TRANS64.RED.A1T0 RZ, [R0+URZ], RZ ;  /* 0x000000ff00ff79a7 */ /* 0x0005e2000810043f */
[----:B------:R-:W-:Y:S05]  /*1a30*/  @P0 BRA `(.L_x_27) ;  /* 0x0000000000040947 */ /* 0x000fea0003800000 */
[----:B------:R-:W-:Y:S01]  /*1a40*/  BPT.TRAP 0x1 ;  /* 0x000000040000795c */ /* 0x000fe20000300000 */
.L_x_27:
[----:B------:R-:W3:Y:S01]  /*1a50*/  LDC R6, c[0x0][0x288] ;  /* 0x0000a200ff067b82 */ /* 0x000ee20000000800 */
[----:B01----:R-:W-:Y:S01]  /*1a60*/  LOP3.LUT R5, R18, 0x3, RZ, 0xc0, !PT ;  /* 0x0000000312057812 */ /* 0x003fe200078ec0ff */
[----:B------:R-:W-:Y:S01]  /*1a70*/  IMAD.SHL.U32 R11, R90, 0x40, RZ ;  /* 0x000000405a0b7824 */ /* 0x000fe200078e00ff */
[----:B------:R-:W-:Y:S01]  /*1a80*/  SHF.R.U32.HI R3, RZ, 0x2, R18 ;  /* 0x00000002ff037819 */ /* 0x000fe20000011612 */
[----:B------:R-:W-:Y:S01]  /*1a90*/  UIADD3 UR39, UR40, UR39, URZ ;  /* 0x0000002728277290 */ /* 0x000fe2000fffe03f */
[----:B------:R-:W-:Y:S01]  /*1aa0*/  LOP3.LUT R4, R18, 0x60, RZ, 0xc0, !PT ;  /* 0x0000006012047812 */ /* 0x000fe200078ec0ff */
[----:B------:R-:W-:Y:S01]  /*1ab0*/  ULDC UR7, c[0x0][0x284] ;  /* 0x0000a10000077ab9 */ /* 0x000fe20000000800 */
[----:B--2---:R-:W-:Y:S01]  /*1ac0*/  LOP3.LUT R0, R22, 0x1, RZ, 0xc0, !PT ;  /* 0x0000000116007812 */ /* 0x004fe200078ec0ff */
[----:B------:R-:W-:Y:S01]  /*1ad0*/  UISETP.GT.U32.AND UP0, UPT, UR39, 0x15, UPT ;  /* 0x000000152700788c */ /* 0x000fe2000bf04070 */
[----:B------:R-:W-:Y:S01]  /*1ae0*/  LOP3.LUT R3, R3, 0x7, RZ, 0xc0, !PT ;  /* 0x0000000703037812 */ /* 0x000fe200078ec0ff */
[----:B------:R-:W-:Y:S01]  /*1af0*/  UISETP.GE.U32.AND UP1, UPT, UR40, 0x16, UPT ;  /* 0x000000162800788c */ /* 0x000fe2000bf26070 */
[----:B------:R-:W-:Y:S01]  /*1b00*/  SHF.R.U32.HI R4, RZ, 0x1, R4 ;  /* 0x00000001ff047819 */ /* 0x000fe20000011604 */
[----:B------:R-:W-:Y:S01]  /*1b10*/  IMAD.SHL.U32 R8, R0, 0x40, RZ ;  /* 0x0000004000087824 */ /* 0x000fe200078e00ff */
[----:B------:R-:W-:Y:S01]  /*1b20*/  UISETP.LT.U32.AND UP0, UPT, UR40, 0x16, UP0 ;  /* 0x000000162800788c */ /* 0x000fe20008701070 */
[----:B------:R-:W-:Y:S01]  /*1b30*/  SHF.R.S32.HI R21, RZ, 0x1f, R23 ;  /* 0x0000001fff157819 */ /* 0x000fe20000011417 */
[----:B------:R-:W-:Y:S01]  /*1b40*/  ULDC.64 UR8, c[0x0][0x5d0] ;  /* 0x0001740000087ab9 */ /* 0x000fe20000000a00 */
[--C-:B------:R-:W-:Y:S01]  /*1b50*/  IADD3 R7, RZ, -R4, -R3.reuse ;  /* 0x80000004ff077210 */ /* 0x100fe20007ffe803 */
[----:B------:R-:W-:Y:S01]  /*1b60*/  UIMAD.WIDE.U32 UR4, UR39, -0x45d1745d, URZ ;  /* 0xba2e8ba3270478a5 */ /* 0x000fe2000f8e003f */
[----:B------:R-:W-:Y:S01]  /*1b70*/  LOP3.LUT R3, R8, 0x40, R3, 0xe2, !PT ;  /* 0x0000004008037812 */ /* 0x000fe200078ee203 */
[----:B------:R-:W-:Y:S01]  /*1b80*/  USEL UR6, URZ, 0x1, !UP0 ;  /* 0x000000013f067887 */ /* 0x000fe2000c000000 */
[----:B------:R-:W-:Y:S01]  /*1b90*/  IMAD R8, R21, UR8, RZ ;  /* 0x0000000815087c24 */ /* 0x000fe2000f8e02ff */
[----:B------:R-:W-:Y:S01]  /*1ba0*/  USHF.R.U32.HI UR4, URZ, 0x4, UR5 ;  /* 0x000000043f047899 */ /* 0x000fe20008011605 */
[----:B------:R-:W-:Y:S01]  /*1bb0*/  IMAD R0, R0, -0x40, R7 ;  /* 0xffffffc000007824 */ /* 0x000fe200078e0207 */
[----:B------:R-:W-:Y:S01]  /*1bc0*/  ULOP3.LUT UR38, UR38, UR6, URZ, 0x3c, !UPT ;  /* 0x0000000626267292 */ /* 0x000fe2000f8e3c3f */
[----:B---3--:R-:W-:Y:S01]  /*1bd0*/  IMAD R10, R5, -0x2, R6 ;  /* 0xfffffffe050a7824 */ /* 0x008fe200078e0206 */
[----:B------:R-:W-:Y:S01]  /*1be0*/  ISETP.GE.AND P0, PT, R11, R6, PT ;  /* 0x000000060b00720c */ /* 0x000fe20003f06270 */
[----:B------:R-:W-:Y:S01]  /*1bf0*/  IMAD.SHL.U32 R5, R94, 0x100, RZ ;  /* 0x000001005e057824 */ /* 0x000fe200078e00ff */
[----:B------:R-:W-:Y:S01]  /*1c00*/  UIMAD UR39, UR4, -0x16, UR39 ;  /* 0xffffffea042778a4 */ /* 0x000fe2000f8e0227 */
[----:B------:R-:W-:Y:S01]  /*1c10*/  IMAD.SHL.U32 R6, R18, 0x2, RZ ;  /* 0x0000000212067824 */ /* 0x000fe200078e00ff */
[----:B------:R-:W-:Y:S01]  /*1c20*/  @UP1 ULOP3.LUT UR38, UR38, 0x1, UR4, 0x78, !UPT ;  /* 0x0000000126261892 */ /* 0x000fe2000f8e7804 */
[----:B------:R-:W-:Y:S01]  /*1c30*/  IMAD.WIDE R94, R94, 0x100, RZ ;  /* 0x000001005e5e7825 */ /* 0x000fe200078e02ff */
[----:B------:R-:W-:-:S02]  /*1c40*/  ISETP.GE.OR P0, PT, R5, UR7, P0 ;  /* 0x0000000705007c0c */ /* 0x000fc40008706670 */
[----:B------:R-:W-:Y:S01]  /*1c50*/  LOP3.LUT R6, R11, 0x6, R6, 0xf8, !PT ;  /* 0x000000060b067812 */ /* 0x000fe200078ef806 */
[----:B------:R-:W-:Y:S01]  /*1c60*/  IMAD R13, R23, UR9, R8 ;  /* 0x00000009170d7c24 */ /* 0x000fe2000f8e0208 */
[----:B------:R-:W-:Y:S01]  /*1c70*/  LOP3.LUT R113, R94, R3, R4, 0xfe, !PT ;  /* 0x000000035e717212 */ /* 0x000fe200078efe04 */
[----:B------:R-:W-:Y:S01]  /*1c80*/  IMAD.IADD R4, R10, 0x1, -R11 ;  /* 0x000000010a047824 */ /* 0x000fe200078e0a0b */
[----:B------:R-:W-:Y:S02]  /*1c90*/  SHF.R.S32.HI R7, RZ, 0x1f, R6 ;  /* 0x0000001fff077819 */ /* 0x000fe40000011406 */
[----:B------:R-:W-:Y:S01]  /*1ca0*/  IADD3 R3, -R5, UR7, R0 ;  /* 0x0000000705037c10 */ /* 0x000fe2000fffe100 */
[----:B------:R-:W-:Y:S02]  /*1cb0*/  IMAD.MOV.U32 R0, RZ, RZ, -0x1 ;  /* 0xffffffffff007424 */ /* 0x000fe400078e00ff */
[----:B------:R-:W-:-:S04]  /*1cc0*/  IMAD.WIDE.U32 R8, R23, UR8, R6 ;  /* 0x0000000817087c25 */ /* 0x000fc8000f8e0006 */
[----:B------:R-:W-:Y:S01]  /*1cd0*/  IMAD.IADD R9, R9, 0x1, R13 ;  /* 0x0000000109097824 */ /* 0x000fe200078e020d */
[----:B------:R-:W-:Y:S06]  /*1ce0*/  @P0 BRA `(.L_x_29) ;  /* 0x0000004c007c0947 */ /* 0x000fec0003800000 */
[----:B------:R-:W0:Y:S01]  /*1cf0*/  LDC.64 R12, c[0x0][0x5c8] ;  /* 0x00017200ff0c7b82 */ /* 0x000e220000000a00 */
[----:B-----5:R-:W-:Y:S01]  /*1d00*/  FSETP.NEU.AND P1, PT, R89, RZ, PT ;  /* 0x000000ff5900720b */ /* 0x020fe20003f2d000 */
[----:B------:R-:W-:Y:S01]  /*1d10*/  BSSY B0, `(.L_x_29) ;  /* 0x00004dc000007945 */ /* 0x000fe20003800000 */
[----:B------:R-:W-:-:S04]  /*1d20*/  ISETP.GT.AND P6, PT, R4, RZ, PT ;  /* 0x000000ff0400720c */ /* 0x000fc80003fc4270 */
[----:B------:R-:W-:Y:S01]  /*1d30*/  ISETP.GT.AND P0, PT, R3, RZ, P6 ;  /* 0x000000ff0300720c */ /* 0x000fe20003704270 */
[-C--:B0-----:R-:W-:Y:S02]  /*1d40*/  IMAD R10, R95, R12.reuse, RZ ;  /* 0x0000000c5f0a7224 */ /* 0x081fe400078e02ff */
[----:B------:R-:W-:-:S04]  /*1d50*/  IMAD.WIDE.U32 R104, R113, R12, R8 ;  /* 0x0000000c71687225 */ /* 0x000fc800078e0008 */
[----:B------:R-:W-:-:S04]  /*1d60*/  IMAD R5, R113, R13, R10 ;  /* 0x0000000d71057224 */ /* 0x000fc800078e020a */
[----:B------:R-:W-:Y:S01]  /*1d70*/  IMAD.IADD R93, R105, 0x1, R5 ;  /* 0x00000001695d7824 */ /* 0x000fe200078e0205 */
[----:B------:R-:W-:Y:S06]  /*1d80*/  @!P1 BRA `(.L_x_30) ;  /* 0x0000003400789947 */ /* 0x000fec0003800000 */
[----:B------:R-:W0:Y:S01]  /*1d90*/  LDC.64 R14, c[0x0][0x5b8] ;  /* 0x00016e00ff0e7b82 */ /* 0x000e220000000a00 */
[----:B------:R-:W-:-:S07]  /*1da0*/  ULDC.64 UR4, c[0x0][0x5c0] ;  /* 0x0001700000047ab9 */ /* 0x000fce0000000a00 */
[----:B------:R-:W1:Y:S08]  /*1db0*/  LDC.64 R96, c[0x0][0x5b0] ;  /* 0x00016c00ff607b82 */ /* 0x000e700000000a00 */
[----:B------:R-:W2:Y:S01]  /*1dc0*/  LDC.64 R10, c[0x0][0x5a8] ;  /* 0x00016a00ff0a7b82 */ /* 0x000ea20000000a00 */
[-C--:B0-----:R-:W-:Y:S02]  /*1dd0*/  IMAD R8, R21, R14.reuse, RZ ;  /* 0x0000000e15087224 */ /* 0x081fe400078e02ff */
[----:B------:R-:W-:-:S04]  /*1de0*/  IMAD.WIDE.U32 R20, R23, R14, R6 ;  /* 0x0000000e17147225 */ /* 0x000fc800078e0006 */
[----:B------:R-:W-:Y:S02]  /*1df0*/  IMAD R103, R23, R15, R8 ;  /* 0x0000000f17677224 */ /* 0x000fe400078e0208 */
[-C--:B-1----:R-:W-:Y:S02]  /*1e00*/  IMAD R8, R95, R96.reuse, RZ ;  /* 0x000000605f087224 */ /* 0x082fe400078e02ff */
[----:B------:R-:W-:Y:S02]  /*1e10*/  IMAD.IADD R91, R21, 0x1, R103 ;  /* 0x00000001155b7824 */ /* 0x000fe400078e0267 */
[----:B------:R-:W-:Y:S02]  /*1e20*/  IMAD.MOV.U32 R90, RZ, RZ, R20 ;  /* 0x000000ffff5a7224 */ /* 0x000fe400078e0014 */
[C---:B------:R-:W-:Y:S02]  /*1e30*/  IMAD R109, R113.reuse, R97, R8 ;  /* 0x00000061716d7224 */ /* 0x040fe400078e0208 */
[----:B------:R-:W-:-:S04]  /*1e40*/  IMAD.WIDE.U32 R8, R113, R96, R90 ;  /* 0x0000006071087225 */ /* 0x000fc800078e005a */
[----:B------:R-:W-:Y:S01]  /*1e50*/  IMAD.IADD R5, R9, 0x1, R109 ;  /* 0x0000000109057824 */ /* 0x000fe200078e026d */
[----:B--2---:R-:W-:-:S04]  /*1e60*/  LEA R98, P1, R8, R10, 0x1 ;  /* 0x0000000a08627211 */ /* 0x004fc800078208ff */
[----:B------:R-:W-:-:S05]  /*1e70*/  LEA.HI.X R99, R8, R11, R5, 0x1, P1 ;  /* 0x0000000b08637211 */ /* 0x000fca00008f0c05 */
[----:B------:R-:W2:Y:S01]  /*1e80*/  @P0 LDG.E.LTC128B.U16 R5, desc[UR36][R98.64] ;  /* 0x0000002462050981 */ /* 0x000ea2000c1e1520 */
[----:B------:R-:W-:Y:S01]  /*1e90*/  ISETP.GT.AND P4, PT, R4, 0x1, PT ;  /* 0x000000010400780c */ /* 0x000fe20003f84270 */
[----:B------:R-:W-:Y:S01]  /*1ea0*/  IMAD.WIDE.U32 R8, R113, R96, R6 ;  /* 0x0000006071087225 */ /* 0x000fe200078e0006 */
[----:B------:R-:W-:Y:S02]  /*1eb0*/  BSSY B1, `(.L_x_31) ;  /* 0x0000013000017945 */ /* 0x000fe40003800000 */
[----:B------:R-:W-:Y:S01]  /*1ec0*/  P2R R107, PR, RZ, 0x10 ;  /* 0x00000010ff6b7803 */ /* 0x000fe20000000000 */
[----:B------:R-:W-:Y:S02]  /*1ed0*/  IMAD.IADD R9, R109, 0x1, R9 ;  /* 0x000000016d097824 */ /* 0x000fe400078e0209 */
[----:B------:R-:W-:-:S04]  /*1ee0*/  IMAD.WIDE.U32 R100, R23, R14, R8 ;  /* 0x0000000e17647225 */ /* 0x000fc800078e0008 */
[----:B------:R-:W-:Y:S01]  /*1ef0*/  IMAD.IADD R9, R103, 0x1, R101 ;  /* 0x0000000167097824 */ /* 0x000fe200078e0265 */
[----:B------:R-:W-:Y:S02]  /*1f00*/  LEA R8, P2, R100, R10, 0x1 ;  /* 0x0000000a64087211 */ /* 0x000fe400078408ff */
[----:B------:R-:W-:Y:S02]  /*1f10*/  SHF.L.U64.HI R101, R96, 0x3, R97 ;  /* 0x0000000360657819 */ /* 0x000fe40000010261 */
[----:B------:R-:W-:Y:S01]  /*1f20*/  LEA.HI.X R9, R100, R11, R9, 0x1, P2 ;  /* 0x0000000b64097211 */ /* 0x000fe200010f0c09 */
[----:B------:R-:W-:Y:S02]  /*1f30*/  IMAD.SHL.U32 R100, R96, 0x8, RZ ;  /* 0x0000000860647824 */ /* 0x000fe400078e00ff */
[----:B--2---:R-:W-:-:S04]  /*1f40*/  IMAD.U32 R92, R5, 0x10000, RZ ;  /* 0x00010000055c7824 */ /* 0x004fc800078e00ff */
[----:B------:R-:W-:Y:S01]  /*1f50*/  FMUL R15, R92, R89 ;  /* 0x000000595c0f7220 */ /* 0x000fe20000400000 */
[----:B------:R-:W-:-:S03]  /*1f60*/  LEA R92, P1, R104, UR4, 0x1 ;  /* 0x00000004685c7c11 */ /* 0x000fc6000f8208ff */
[----:B------:R-:W-:Y:S01]  /*1f70*/  FFMA R15, R56, R88, R15 ;  /* 0x00000058380f7223 */ /* 0x000fe2000000000f */
[----:B------:R-:W-:Y:S02]  /*1f80*/  LEA.HI.X R93, R104, UR5, R93, 0x1, P1 ;  /* 0x00000005685d7c11 */ /* 0x000fe400088f0c5d */
[----:B------:R-:W-:Y:S02]  /*1f90*/  ISETP.GT.AND P1, PT, R3, RZ, P4 ;  /* 0x000000ff0300720c */ /* 0x000fe40002724270 */
[----:B------:R-:W-:-:S05]  /*1fa0*/  F2FP.BF16.F32.PACK_AB R15, RZ, R15 ;  /* 0x0000000fff0f723e */ /* 0x000fca00000010ff */
[----:B------:R0:W-:Y:S06]  /*1fb0*/  @P0 STG.E.U16 desc[UR36][R92.64], R15 ;  /* 0x0000000f5c000986 */ /* 0x0001ec000c101524 */
[----:B------:R-:W-:Y:S05]  /*1fc0*/  @!P1 BRA `(.L_x_32) ;  /* 0x0000000000049947 */ /* 0x000fea0003800000 */
[----:B------:R1:W5:Y:S02]  /*1fd0*/  LDG.E.LTC128B.U16 R5, desc[UR36][R8.64+0x2] ;  /* 0x0000022408057981 */ /* 0x000364000c1e1520 */
.L_x_32:
[----:B------:R-:W-:Y:S05]  /*1fe0*/  BSYNC B1 ;  /* 0x0000000000017941 */ /* 0x000fea0003800000 */
.L_x_31:
[----:B------:R-:W-:Y:S01]  /*1ff0*/  IMAD.WIDE.U32 R104, R113, R96, R100 ;  /* 0x0000006071687225 */ /* 0x000fe200078e0064 */
[----:B------:R-:W-:-:S03]  /*2000*/  ISETP.GT.AND P0, PT, R3, 0x8, P6 ;  /* 0x000000080300780c */ /* 0x000fc60003704270 */
[----:B-----5:R-:W-:Y:S01]  /*2010*/  IMAD.U32 R56, R5, 0x10000, RZ ;  /* 0x0001000005387824 */ /* 0x020fe200078e00ff */
[----:B0-----:R-:W-:Y:S01]  /*2020*/  IADD3 R15, P2, R20, R104, RZ ;  /* 0x00000068140f7210 */ /* 0x001fe20007f5e0ff */
[----:B------:R-:W-:Y:S02]  /*2030*/  IMAD.IADD R109, R109, 0x1, R105 ;  /* 0x000000016d6d7824 */ /* 0x000fe400078e0269 */
[----:B------:R-:W-:Y:S02]  /*2040*/  FMUL R56, R56, R89 ;  /* 0x0000005938387220 */ /* 0x000fe40000400000 */
[----:B------:R-:W-:Y:S02]  /*2050*/  IMAD.X R98, R109, 0x1, R91, P2 ;  /* 0x000000016d627824 */ /* 0x000fe400010e065b */
[----:B------:R-:W-:Y:S01]  /*2060*/  FFMA R57, R57, R88, R56 ;  /* 0x0000005839397223 */ /* 0x000fe20000000038 */
[----:B------:R-:W-:-:S04]  /*2070*/  LEA R56, P2, R15, R10, 0x1 ;  /* 0x0000000a0f387211 */ /* 0x000fc800078408ff */
[----:B------:R-:W-:Y:S02]  /*2080*/  F2FP.BF16.F32.PACK_AB R99, RZ, R57 ;  /* 0x00000039ff63723e */ /* 0x000fe400000010ff */
[----:B------:R-:W-:Y:S02]  /*2090*/  LEA.HI.X R57, R15, R11, R98, 0x1, P2 ;  /* 0x0000000b0f397211 */ /* 0x000fe400010f0c62 */
[----:B------:R-:W-:Y:S01]  /*20a0*/  PRMT R15, R5, 0x7610, R15 ;  /* 0x00007610050f7816 */ /* 0x000fe2000000000f */
[----:B------:R0:W-:Y:S05]  /*20b0*/  @P1 STG.E.U16 desc[UR36][R92.64+0x2], R99 ;  /* 0x000002635c001986 */ /* 0x0001ea000c101524 */
[----:B------:R2:W3:Y:S01]  /*20c0*/  @P0 LDG.E.LTC128B.U16 R15, desc[UR36][R56.64] ;  /* 0x00000024380f0981 */ /* 0x0004e2000c1e1520 */
[----:B------:R-:W-:Y:S01]  /*20d0*/  IADD3 R104, P1, R6, R104, RZ ;  /* 0x0000006806687210 */ /* 0x000fe20007f3e0ff */
[----:B------:R-:W-:Y:S01]  /*20e0*/  BSSY B1, `(.L_x_33) ;  /* 0x0000012000017945 */ /* 0x000fe20003800000 */
[----:B------:R-:W-:-:S03]  /*20f0*/  SHF.L.U64.HI R111, R12, 0x4, R13 ;  /* 0x000000040c6f7819 */ /* 0x000fc6000001020d */
[----:B------:R-:W-:Y:S01]  /*2100*/  IMAD.X R105, R7, 0x1, R109, P1 ;  /* 0x0000000107697824 */ /* 0x000fe200008e066d */
[----:B------:R-:W-:Y:S01]  /*2110*/  ISETP.GT.AND P1, PT, R3, 0x8, P4 ;  /* 0x000000080300780c */ /* 0x000fe20002724270 */
[----:B------:R-:W-:Y:S02]  /*2120*/  IMAD.SHL.U32 R109, R12, 0x10, RZ ;  /* 0x000000100c6d7824 */ /* 0x000fe400078e00ff */
[----:B------:R-:W-:-:S03]  /*2130*/  IMAD.WIDE.U32 R104, R23, R14, R104 ;  /* 0x0000000e17687225 */ /* 0x000fc600078e0068 */
[----:B--2---:R-:W-:Y:S01]  /*2140*/  LEA R56, P3, R104, R10, 0x1 ;  /* 0x0000000a68387211 */ /* 0x004fe200078608ff */
[----:B---3--:R-:W-:-:S04]  /*2150*/  IMAD.U32 R98, R15, 0x10000, RZ ;  /* 0x000100000f627824 */ /* 0x008fc800078e00ff */
[----:B------:R-:W-:Y:S01]  /*2160*/  FMUL R5, R98, R89 ;  /* 0x0000005962057220 */ /* 0x000fe20000400000 */
[----:B------:R-:W-:-:S03]  /*2170*/  IADD3 R98, P2, R109, R92, RZ ;  /* 0x0000005c6d627210 */ /* 0x000fc60007f5e0ff */
[----:B------:R-:W-:Y:S01]  /*2180*/  FFMA R5, R58, R88, R5 ;  /* 0x000000583a057223 */ /* 0x000fe20000000005 */
[----:B------:R-:W-:Y:S02]  /*2190*/  IMAD.IADD R58, R103, 0x1, R105 ;  /* 0x00000001673a7824 */ /* 0x000fe400078e0269 */
[----:B0-----:R-:W-:Y:S02]  /*21a0*/  IMAD.X R99, R111, 0x1, R93, P2 ;  /* 0x000000016f637824 */ /* 0x001fe400010e065d */
[----:B------:R-:W-:Y:S02]  /*21b0*/  F2FP.BF16.F32.PACK_AB R5, RZ, R5 ;  /* 0x00000005ff05723e */ /* 0x000fe400000010ff */
[----:B------:R-:W-:-:S03]  /*21c0*/  LEA.HI.X R57, R104, R11, R58, 0x1, P3 ;  /* 0x0000000b68397211 */ /* 0x000fc600018f0c3a */
[----:B------:R0:W-:Y:S01]  /*21d0*/  @P0 STG.E.U16 desc[UR36][R98.64], R5 ;  /* 0x0000000562000986 */ /* 0x0001e2000c101524 */
[----:B------:R-:W-:Y:S05]  /*21e0*/  @!P1 BRA `(.L_x_34) ;  /* 0x0000000000049947 */ /* 0x000fea0003800000 */
[----:B------:R2:W5:Y:S02]  /*21f0*/  LDG.E.LTC128B.U16 R15, desc[UR36][R56.64+0x2] ;  /* 0x00000224380f7981 */ /* 0x000564000c1e1520 */
.L_x_34:
[----:B------:R-:W-:Y:S05]  /*2200*/  BSYNC B1 ;  /* 0x0000000000017941 */ /* 0x000fea0003800000 */
.L_x_33:
[C---:B-----5:R-:W-:Y:S01]  /*2210*/  IMAD.U32 R58, R15.reuse, 0x10000, RZ ;  /* 0x000100000f3a7824 */ /* 0x060fe200078e00ff */
[----:B------:R-:W-:Y:S01]  /*2220*/  ISETP.GT.AND P4, PT, R4, 0x8, PT ;  /* 0x000000080400780c */ /* 0x000fe20003f84270 */
[----:B------:R-:W-:Y:S01]  /*2230*/  BSSY B1, `(.L_x_35) ;  /* 0x000000d000017945 */ /* 0x000fe20003800000 */
[----:B------:R-:W-:Y:S01]  /*2240*/  PRMT R104, R15, 0x7610, R104 ;  /* 0x000076100f687816 */ /* 0x000fe20000000068 */
[----:B------:R-:W-:Y:S01]  /*2250*/  FMUL R58, R58, R89 ;  /* 0x000000593a3a7220 */ /* 0x000fe20000400000 */
[----:B------:R-:W-:Y:S02]  /*2260*/  ISETP.GT.AND P0, PT, R3, RZ, P4 ;  /* 0x000000ff0300720c */ /* 0x000fe40002704270 */
[----:B------:R-:W-:Y:S01]  /*2270*/  P2R R108, PR, RZ, 0x10 ;  /* 0x00000010ff6c7803 */ /* 0x000fe20000000000 */
[----:B------:R-:W-:Y:S01]  /*2280*/  FFMA R58, R59, R88, R58 ;  /* 0x000000583b3a7223 */ /* 0x000fe2000000003a */
[----:B------:R-:W-:-:S04]  /*2290*/  IMAD.MOV.U32 R59, RZ, RZ, R99 ;  /* 0x000000ffff3b7224 */ /* 0x000fc800078e0063 */
[----:B------:R-:W-:-:S04]  /*22a0*/  F2FP.BF16.F32.PACK_AB R58, RZ, R58 ;  /* 0x0000003aff3a723e */ /* 0x000fc800000010ff */
[----:B0-----:R-:W-:Y:S01]  /*22b0*/  PRMT R5, R58, 0x7610, R5 ;  /* 0x000076103a057816 */ /* 0x001fe20000000005 */
[----:B------:R-:W-:-:S05]  /*22c0*/  IMAD.MOV.U32 R58, RZ, RZ, R98 ;  /* 0x000000ffff3a7224 */ /* 0x000fca00078e0062 */
[----:B------:R0:W-:Y:S01]  /*22d0*/  @P1 STG.E.U16 desc[UR36][R58.64+0x2], R5 ;  /* 0x000002053a001986 */ /* 0x0001e2000c101524 */
[----:B------:R-:W-:Y:S05]  /*22e0*/  @!P0 BRA `(.L_x_36) ;  /* 0x0000000000048947 */ /* 0x000fea0003800000 */
[----:B------:R3:W5:Y:S02]  /*22f0*/  LDG.E.LTC128B.U16 R104, desc[UR36][R8.64+0x10] ;  /* 0x0000102408687981 */ /* 0x000764000c1e1520 */
.L_x_36:
[----:B------:R-:W-:Y:S05]  /*2300*/  BSYNC B1 ;  /* 0x0000000000017941 */ /* 0x000fea0003800000 */
.L_x_35:
[----:B-----5:R-:W-:Y:S01]  /*2310*/  IMAD.U32 R106, R104, 0x10000, RZ ;  /* 0x00010000686a7824 */ /* 0x020fe200078e00ff */
[C---:B------:R-:W-:Y:S01]  /*2320*/  SHF.L.U64.HI R15, R12.reuse, 0x8, R13 ;  /* 0x000000080c0f7819 */ /* 0x040fe2000001020d */
[----:B0-----:R-:W-:Y:S01]  /*2330*/  IMAD.SHL.U32 R5, R12, 0x100, RZ ;  /* 0x000001000c057824 */ /* 0x001fe200078e00ff */
[----:B------:R-:W-:Y:S01]  /*2340*/  ISETP.GT.AND P3, PT, R4, 0x9, PT ;  /* 0x000000090400780c */ /* 0x000fe20003f64270 */
[----:B------:R-:W-:Y:S01]  /*2350*/  FMUL R105, R106, R89 ;  /* 0x000000596a697220 */ /* 0x000fe20000400000 */
[----:B------:R-:W-:Y:S02]  /*2360*/  BSSY B1, `(.L_x_37) ;  /* 0x000000a000017945 */ /* 0x000fe40003800000 */
[----:B------:R-:W-:Y:S01]  /*2370*/  IADD3 R12, P1, P2, R5, R92, R109 ;  /* 0x0000005c050c7210 */ /* 0x000fe20007a3e06d */
[----:B------:R-:W-:-:S03]  /*2380*/  FFMA R105, R60, R88, R105 ;  /* 0x000000583c697223 */ /* 0x000fc60000000069 */
[----:B------:R-:W-:Y:S02]  /*2390*/  IADD3.X R13, R15, R93, R111, P1, P2 ;  /* 0x0000005d0f0d7210 */ /* 0x000fe40000fe446f */
[----:B------:R-:W-:Y:S02]  /*23a0*/  F2FP.BF16.F32.PACK_AB R60, RZ, R105 ;  /* 0x00000069ff3c723e */ /* 0x000fe400000010ff */
[----:B------:R-:W-:Y:S02]  /*23b0*/  ISETP.GT.AND P1, PT, R3, RZ, P3 ;  /* 0x000000ff0300720c */ /* 0x000fe40001f24270 */
[----:B------:R-:W-:Y:S01]  /*23c0*/  P2R R105, PR, RZ, 0x8 ;  /* 0x00000008ff697803 */ /* 0x000fe20000000000 */
[----:B------:R0:W-:Y:S10]  /*23d0*/  @P0 STG.E.U16 desc[UR36][R92.64+0x10], R60 ;  /* 0x0000103c5c000986 */ /* 0x0001f4000c101524 */
[----:B------:R-:W-:Y:S05]  /*23e0*/  @!P1 BRA `(.L_x_38) ;  /* 0x0000000000049947 */ /* 0x000fea0003800000 */
[----:B------:R4:W5:Y:S02]  /*23f0*/  LDG.E.LTC128B.U16 R104, desc[UR36][R8.64+0x12] ;  /* 0x0000122408687981 */ /* 0x000964000c1e1520 */
.L_x_38:
[----:B------:R-:W-:Y:S05]  /*2400*/  BSYNC B1 ;  /* 0x0000000000017941 */ /* 0x000fea0003800000 */
.L_x_37:
[----:B0----5:R-:W-:Y:S01]  /*2410*/  IMAD.U32 R60, R104, 0x10000, RZ ;  /* 0x00010000683c7824 */ /* 0x021fe200078e00ff */
[----:B------:R-:W-:Y:S01]  /*2420*/  ISETP.GT.AND P0, PT, R3, 0x8, P4 ;  /* 0x000000080300780c */ /* 0x000fe20002704270 */
[----:B------:R-:W-:Y:S02]  /*2430*/  BSSY B1, `(.L_x_39) ;  /* 0x000000a000017945 */ /* 0x000fe40003800000 */
[----:B------:R-:W-:-:S04]  /*2440*/  FMUL R60, R60, R89 ;  /* 0x000000593c3c7220 */ /* 0x000fc80000400000 */
[----:B------:R-:W-:Y:S01]  /*2450*/  FFMA R60, R61, R88, R60 ;  /* 0x000000583d3c7223 */ /* 0x000fe2000000003c */
[----:B------:R-:W-:-:S04]  /*2460*/  @P1 IMAD.MOV.U32 R61, RZ, RZ, R93 ;  /* 0x000000ffff3d1224 */ /* 0x000fc800078e005d */
[----:B------:R-:W-:-:S04]  /*2470*/  F2FP.BF16.F32.PACK_AB R60, RZ, R60 ;  /* 0x0000003cff3c723e */ /* 0x000fc800000010ff */
[----:B------:R-:W-:Y:S01]  /*2480*/  PRMT R106, R60, 0x7610, R106 ;  /* 0x000076103c6a7816 */ /* 0x000fe2000000006a */
[----:B------:R-:W-:-:S05]  /*2490*/  @P1 IMAD.MOV.U32 R60, RZ, RZ, R92 ;  /* 0x000000ffff3c1224 */ /* 0x000fca00078e005c */
[----:B------:R0:W-:Y:S01]  /*24a0*/  @P1 STG.E.U16 desc[UR36][R60.64+0x12], R106 ;  /* 0x0000126a3c001986 */ /* 0x0001e2000c101524 */
[----:B------:R-:W-:Y:S05]  /*24b0*/  @!P0 BRA `(.L_x_40) ;  /* 0x0000000000048947 */ /* 0x000fea0003800000 */
[----:B------:R0:W5:Y:S02]  /*24c0*/  LDG.E.LTC128B.U16 R104, desc[UR36][R56.64+0x10] ;  /* 0x0000102438687981 */ /* 0x000164000c1e1520 */
.L_x_40:
[----:B------:R-:W-:Y:S05]  /*24d0*/  BSYNC B1 ;  /* 0x0000000000017941 */ /* 0x000fea0003800000 */
.L_x_39:
[----:B0----5:R-:W-:Y:S01]  /*24e0*/  IMAD.U32 R60, R104, 0x10000, RZ ;  /* 0x00010000683c7824 */ /* 0x021fe200078e00ff */
[----:B------:R-:W-:Y:S01]  /*24f0*/  ISETP.GT.AND P1, PT, R3, 0x8, P3 ;  /* 0x000000080300780c */ /* 0x000fe20001f24270 */
[----:B------:R-:W-:Y:S02]  /*2500*/  BSSY B1, `(.L_x_41) ;  /* 0x0000007000017945 */ /* 0x000fe40003800000 */
[----:B------:R-:W-:-:S04]  /*2510*/  FMUL R61, R60, R89 ;  /* 0x000000593c3d7220 */ /* 0x000fc80000400000 */
[----:B------:R-:W-:-:S05]  /*2520*/  FFMA R61, R62, R88, R61 ;  /* 0x000000583e3d7223 */ /* 0x000fca000000003d */
[----:B------:R-:W-:-:S05]  /*2530*/  F2FP.BF16.F32.PACK_AB R61, RZ, R61 ;  /* 0x0000003dff3d723e */ /* 0x000fca00000010ff */
[----:B------:R0:W-:Y:S01]  /*2540*/  @P0 STG.E.U16 desc[UR36][R58.64+0x10], R61 ;  /* 0x0000103d3a000986 */ /* 0x0001e2000c101524 */
[----:B------:R-:W-:Y:S05]  /*2550*/  @!P1 BRA `(.L_x_42) ;  /* 0x0000000000049947 */ /* 0x000fea0003800000 */
[----:B------:R0:W5:Y:S02]  /*2560*/  LDG.E.LTC128B.U16 R104, desc[UR36][R56.64+0x12] ;  /* 0x0000122438687981 */ /* 0x000164000c1e1520 */
.L_x_42:
[----:B------:R-:W-:Y:S05]  /*2570*/  BSYNC B1 ;  /* 0x0000000000017941 */ /* 0x000fea0003800000 */
.L_x_41:
[----:B-----5:R-:W-:Y:S01]  /*2580*/  IMAD.U32 R60, R104, 0x10000, RZ ;  /* 0x00010000683c7824 */ /* 0x020fe200078e00ff */
[----:B------:R-:W-:Y:S01]  /*2590*/  IADD3 R113, P0, R113, 0x80, RZ ;  /* 0x0000008071717810 */ /* 0x000fe20007f1e0ff */
[----:B------:R-:W-:Y:S01]  /*25a0*/  BSSY B1, `(.L_x_43) ;  /* 0x000000b000017945 */ /* 0x000fe20003800000 */
[----:B------:R-:W-:Y:S01]  /*25b0*/  ISETP.GT.AND P2, PT, R4, 0x10, PT ;  /* 0x000000100400780c */ /* 0x000fe20003f44270 */
[----:B------:R-:W-:Y:S02]  /*25c0*/  FMUL R60, R60, R89 ;  /* 0x000000593c3c7220 */ /* 0x000fe40000400000 */
[----:B------:R-:W-:Y:S01]  /*25d0*/  IMAD.X R95, RZ, RZ, R95, P0 ;  /* 0x000000ffff5f7224 */ /* 0x000fe200000e065f */
[----:B------:R-:W-:Y:S01]  /*25e0*/  ISETP.GT.AND P0, PT, R3, RZ, P2 ;  /* 0x000000ff0300720c */ /* 0x000fe20001704270 */
[----:B------:R-:W-:Y:S01]  /*25f0*/  FFMA R60, R63, R88, R60 ;  /* 0x000000583f3c7223 */ /* 0x000fe2000000003c */
[----:B------:R-:W-:-:S04]  /*2600*/  P2R R106, PR, RZ, 0x4 ;  /* 0x00000004ff6a7803 */ /* 0x000fc80000000000 */
[----:B------:R-:W-:-:S05]  /*2610*/  F2FP.BF16.F32.PACK_AB R60, RZ, R60 ;  /* 0x0000003cff3c723e */ /* 0x000fca00000010ff */
[----:B------:R0:W-:Y:S02]  /*2620*/  @P1 STG.E.U16 desc[UR36][R58.64+0x12], R60 ;  /* 0x0000123c3a001986 */ /* 0x0001e4000c101524 */
[----:B------:R-:W-:Y:S05]  /*2630*/  @!P0 BRA `(.L_x_44) ;  /* 0x0000000000048947 */ /* 0x000fea0003800000 */
[----:B------:R0:W5:Y:S02]  /*2640*/  LDG.E.LTC128B.U16 R104, desc[UR36][R8.64+0x20] ;  /* 0x0000202408687981 */ /* 0x000164000c1e1520 */
.L_x_44:
[----:B------:R-:W-:Y:S05]  /*2650*/  BSYNC B1 ;  /* 0x0000000000017941 */ /* 0x000fea0003800000 */
.L_x_43:
[----:B0----5:R-:W-:Y:S01]  /*2660*/  IMAD.U32 R60, R104, 0x10000, RZ ;  /* 0x00010000683c7824 */ /* 0x021fe200078e00ff */
[----:B------:R-:W-:Y:S01]  /*2670*/  ISETP.GT.AND P1, PT, R4, 0x11, PT ;  /* 0x000000110400780c */ /* 0x000fe20003f24270 */
[-C--:B------:R-:W-:Y:S01]  /*2680*/  IMAD.WIDE.U32 R62, R113, R96.reuse, R6 ;  /* 0x00000060713e7225 */ /* 0x080fe200078e0006 */
[----:B------:R-:W-:Y:S03]  /*2690*/  BSSY B1, `(.L_x_45) ;  /* 0x0000021000017945 */ /* 0x000fe60003800000 */
[----:B------:R-:W-:Y:S01]  /*26a0*/  FMUL R21, R60, R89 ;  /* 0x000000593c157220 */ /* 0x000fe20000400000 */
[----:B------:R-:W-:-:S03]  /*26b0*/  IMAD R60, R95, R96, RZ ;  /* 0x000000605f3c7224 */ /* 0x000fc600078e02ff */
[----:B------:R-:W-:Y:S01]  /*26c0*/  FFMA R21, R64, R88, R21 ;  /* 0x0000005840157223 */ /* 0x000fe20000000015 */
[C---:B------:R-:W-:Y:S02]  /*26d0*/  IMAD R109, R113.reuse, R97, R60 ;  /* 0x00000061716d7224 */ /* 0x040fe400078e023c */
[----:B------:R-:W-:Y:S02]  /*26e0*/  IMAD.WIDE.U32 R60, R113, R96, R90 ;  /* 0x00000060713c7225 */ /* 0x000fe400078e005a */
[----:B------:R-:W-:Y:S02]  /*26f0*/  F2FP.BF16.F32.PACK_AB R21, RZ, R21 ;  /* 0x00000015ff15723e */ /* 0x000fe400000010ff */
[----:B------:R-:W-:Y:S02]  /*2700*/  IMAD.IADD R63, R109, 0x1, R63 ;  /* 0x000000016d3f7824 */ /* 0x000fe400078e023f */
[----:B------:R-:W-:Y:S01]  /*2710*/  PRMT R95, R21, 0x7610, R95 ;  /* 0x00007610155f7816 */ /* 0x000fe2000000005f */
[----:B------:R-:W-:-:S02]  /*2720*/  IMAD.IADD R21, R61, 0x1, R109 ;  /* 0x000000013d157824 */ /* 0x000fc400078e026d */
[----:B------:R-:W-:Y:S02]  /*2730*/  IMAD.WIDE.U32 R96, R113, R96, R100 ;  /* 0x0000006071607225 */ /* 0x000fe400078e0064 */
[----:B------:R0:W-:Y:S02]  /*2740*/  @P0 STG.E.U16 desc[UR36][R92.64+0x20], R95 ;  /* 0x0000205f5c000986 */ /* 0x0001e4000c101524 */
[----:B------:R-:W-:Y:S02]  /*2750*/  IMAD.IADD R109, R109, 0x1, R97 ;  /* 0x000000016d6d7824 */ /* 0x000fe400078e0261 */
[----:B0-----:R-:W-:Y:S01]  /*2760*/  IMAD.WIDE.U32 R94, R23, R14, R62 ;  /* 0x0000000e175e7225 */ /* 0x001fe200078e003e */
[----:B------:R-:W-:-:S04]  /*2770*/  LEA R62, P0, R60, R10, 0x1 ;  /* 0x0000000a3c3e7211 */ /* 0x000fc800078008ff */
[----:B------:R-:W-:Y:S01]  /*2780*/  LEA.HI.X R63, R60, R11, R21, 0x1, P0 ;  /* 0x0000000b3c3f7211 */ /* 0x000fe200000f0c15 */
[----:B------:R-:W-:Y:S01]  /*2790*/  IMAD.IADD R21, R103, 0x1, R95 ;  /* 0x0000000167157824 */ /* 0x000fe200078e025f */
[----:B------:R-:W-:-:S04]  /*27a0*/  LEA R60, P0, R94, R10, 0x1 ;  /* 0x0000000a5e3c7211 */ /* 0x000fc800078008ff */
[----:B------:R-:W-:Y:S02]  /*27b0*/  LEA.HI.X R61, R94, R11, R21, 0x1, P0 ;  /* 0x0000000b5e3d7211 */ /* 0x000fe400000f0c15 */
[----:B------:R-:W-:-:S05]  /*27c0*/  IADD3 R64, P0, R20, R96, RZ ;  /* 0x0000006014407210 */ /* 0x000fca0007f1e0ff */
[----:B------:R-:W-:Y:S01]  /*27d0*/  IMAD.X R90, R109, 0x1, R91, P0 ;  /* 0x000000016d5a7824 */ /* 0x000fe200000e065b */
[----:B------:R-:W-:-:S05]  /*27e0*/  IADD3 R20, P0, R6, R96, RZ ;  /* 0x0000006006147210 */ /* 0x000fca0007f1e0ff */
[----:B------:R-:W-:Y:S01]  /*27f0*/  IMAD.X R21, R7, 0x1, R109, P0 ;  /* 0x0000000107157824 */ /* 0x000fe200000e066d */
[----:B------:R-:W-:Y:S01]  /*2800*/  LEA R6, P0, R64, R10, 0x1 ;  /* 0x0000000a40067211 */ /* 0x000fe200078008ff */
[----:B------:R-:W-:-:S03]  /*2810*/  IMAD.WIDE.U32 R20, R23, R14, R20 ;  /* 0x0000000e17147225 */ /* 0x000fc600078e0014 */
[----:B------:R-:W-:Y:S02]  /*2820*/  LEA.HI.X R7, R64, R11, R90, 0x1, P0 ;  /* 0x0000000b40077211 */ /* 0x000fe400000f0c5a */
[----:B------:R-:W-:Y:S01]  /*2830*/  P2R R23, PR, RZ, 0x2 ;  /* 0x00000002ff177803 */ /* 0x000fe20000000000 */
[----:B------:R-:W-:Y:S01]  /*2840*/  IMAD.IADD R103, R103, 0x1, R21 ;  /* 0x0000000167677824 */ /* 0x000fe200078e0215 */
[----:B------:R-:W-:-:S04]  /*2850*/  LEA R10, P0, R20, R10, 0x1 ;  /* 0x0000000a140a7211 */ /* 0x000fc800078008ff */
[----:B------:R-:W-:Y:S02]  /*2860*/  LEA.HI.X R11, R20, R11, R103, 0x1, P0 ;  /* 0x0000000b140b7211 */ /* 0x000fe400000f0c67 */
[----:B------:R-:W-:-:S13]  /*2870*/  ISETP.GT.AND P0, PT, R3, RZ, P1 ;  /* 0x000000ff0300720c */ /* 0x000fda0000f04270 */
[----:B------:R-:W-:Y:S05]  /*2880*/  @!P0 BRA `(.L_x_46) ;  /* 0x0000000000048947 */ /* 0x000fea0003800000 */
[----:B------:R0:W5:Y:S02]  /*2890*/  LDG.E.LTC128B.U16 R104, desc[UR36][R8.64+0x22] ;  /* 0x0000222408687981 */ /* 0x000164000c1e1520 */
.L_x_46:
[----:B------:R-:W-:Y:S05]  /*28a0*/  BSYNC B1 ;  /* 0x0000000000017941 */ /* 0x000fea0003800000 */
.L_x_45:
[----:B-----5:R-:W-:Y:S01]  /*28b0*/  IMAD.U32 R14, R104, 0x10000, RZ ;  /* 0x00010000680e7824 */ /* 0x020fe200078e00ff */
[----:B------:R-:W-:Y:S01]  /*28c0*/  BSSY B1, `(.L_x_47) ;  /* 0x000000a000017945 */ /* 0x000fe20003800000 */
[----:B------:R-:W-:Y:S02]  /*28d0*/  @P0 IMAD.MOV.U32 R20, RZ, RZ, R92 ;  /* 0x000000ffff140224 */ /* 0x000fe400078e005c */
[----:B------:R-:W-:Y:S01]  /*28e0*/  FMUL R14, R14, R89 ;  /* 0x000000590e0e7220 */ /* 0x000fe20000400000 */
[----:B------:R-:W-:-:S03]  /*28f0*/  @P0 IMAD.MOV.U32 R21, RZ, RZ, R93 ;  /* 0x000000ffff150224 */ /* 0x000fc600078e005d */
[----:B------:R-:W-:-:S05]  /*2900*/  FFMA R14, R65, R88, R14 ;  /* 0x00000058410e7223 */ /* 0x000fca000000000e */
[----:B------:R-:W-:-:S05]  /*2910*/  F2FP.BF16.F32.PACK_AB R14, RZ, R14 ;  /* 0x0000000eff0e723e */ /* 0x000fca00000010ff */
[----:B------:R0:W-:Y:S01]  /*2920*/  @P0 STG.E.U16 desc[UR36][R20.64+0x22], R14 ;  /* 0x0000220e14000986 */ /* 0x0001e2000c101524 */
[----:B------:R-:W-:-:S13]  /*2930*/  ISETP.GT.AND P0, PT, R3, 0x8, P2 ;  /* 0x000000080300780c */ /* 0x000fda0001704270 */
[----:B0-----:R-:W-:Y:S05]  /*2940*/  @!P0 BRA `(.L_x_48) ;  /* 0x0000000000048947 */ /* 0x001fea0003800000 */
[----:B------:R0:W5:Y:S02]  /*2950*/  LDG.E.LTC128B.U16 R104, desc[UR36][R56.64+0x20] ;  /* 0x0000202438687981 */ /* 0x000164000c1e1520 */
.L_x_48:
[----:B------:R-:W-:Y:S05]  /*2960*/  BSYNC B1 ;  /* 0x0000000000017941 */ /* 0x000fea0003800000 */
.L_x_47:
[----:B-----5:R-:W-:Y:S01]  /*2970*/  IMAD.U32 R14, R104, 0x10000, RZ ;  /* 0x00010000680e7824 */ /* 0x020fe200078e00ff */
[----:B------:R-:W-:Y:S03]  /*2980*/  BSSY B1, `(.L_x_49) ;  /* 0x0000008000017945 */ /* 0x000fe60003800000 */
[----:B------:R-:W-:-:S04]  /*2990*/  FMUL R21, R14, R89 ;  /* 0x000000590e157220 */ /* 0x000fc80000400000 */
[----:B------:R-:W-:-:S05]  /*29a0*/  FFMA R21, R66, R88, R21 ;  /* 0x0000005842157223 */ /* 0x000fca0000000015 */
[----:B------:R-:W-:-:S05]  /*29b0*/  F2FP.BF16.F32.PACK_AB R21, RZ, R21 ;  /* 0x00000015ff15723e */ /* 0x000fca00000010ff */
[----:B------:R0:W-:Y:S01]  /*29c0*/  @P0 STG.E.U16 desc[UR36][R58.64+0x20], R21 ;  /* 0x000020153a000986 */ /* 0x0001e2000c101524 */
[----:B------:R-:W-:-:S13]  /*29d0*/  ISETP.GT.AND P0, PT, R3, 0x8, P1 ;  /* 0x000000080300780c */ /* 0x000fda0000f04270 */
[----:B0-----:R-:W-:Y:S05]  /*29e0*/  @!P0 BRA `(.L_x_50) ;  /* 0x0000000000048947 */ /* 0x001fea0003800000 */
[----:B------:R0:W5:Y:S02]  /*29f0*/  LDG.E.LTC128B.U16 R104, desc[UR36][R56.64+0x22] ;  /* 0x0000222438687981 */ /* 0x000164000c1e1520 */
.L_x_50:
[----:B------:R-:W-:Y:S05]  /*2a00*/  BSYNC B1 ;  /* 0x0000000000017941 */ /* 0x000fea0003800000 */
.L_x_49:
[----:B-----5:R-:W-:Y:S01]  /*2a10*/  IMAD.U32 R14, R104, 0x10000, RZ ;  /* 0x00010000680e7824 */ /* 0x020fe200078e00ff */
[----:B------:R-:W-:Y:S01]  /*2a20*/  ISETP.GT.AND P2, PT, R4, 0x18, PT ;  /* 0x000000180400780c */ /* 0x000fe20003f44270 */
[----:B------:R-:W-:Y:S02]  /*2a30*/  BSSY B1, `(.L_x_51) ;  /* 0x0000009000017945 */ /* 0x000fe40003800000 */
[----:B------:R-:W-:Y:S01]  /*2a40*/  FMUL R14, R14, R89 ;  /* 0x000000590e0e7220 */ /* 0x000fe20000400000 */
[----:B------:R-:W-:-:S03]  /*2a50*/  P2R R90, PR, RZ, 0x4 ;  /* 0x00000004ff5a7803 */ /* 0x000fc60000000000 */
[----:B------:R-:W-:-:S05]  /*2a60*/  FFMA R14, R67, R88, R14 ;  /* 0x00000058430e7223 */ /* 0x000fca000000000e */
[----:B------:R-:W-:-:S05]  /*2a70*/  F2FP.BF16.F32.PACK_AB R14, RZ, R14 ;  /* 0x0000000eff0e723e */ /* 0x000fca00000010ff */
[----:B------:R0:W-:Y:S01]  /*2a80*/  @P0 STG.E.U16 desc[UR36][R58.64+0x22], R14 ;  /* 0x0000220e3a000986 */ /* 0x0001e2000c101524 */
[----:B------:R-:W-:-:S13]  /*2a90*/  ISETP.GT.AND P0, PT, R3, RZ, P2 ;  /* 0x000000ff0300720c */ /* 0x000fda0001704270 */
[----:B0-----:R-:W-:Y:S05]  /*2aa0*/  @!P0 BRA `(.L_x_52) ;  /* 0x0000000000048947 */ /* 0x001fea0003800000 */
[----:B------:R0:W5:Y:S02]  /*2ab0*/  LDG.E.LTC128B.U16 R104, desc[UR36][R8.64+0x30] ;  /* 0x0000302408687981 */ /* 0x000164000c1e1520 */
.L_x_52:
[----:B------:R-:W-:Y:S05]  /*2ac0*/  BSYNC B1 ;  /* 0x0000000000017941 */ /* 0x000fea0003800000 */
.L_x_51:
[----:B-----5:R-:W-:Y:S01]  /*2ad0*/  IMAD.U32 R14, R104, 0x10000, RZ ;  /* 0x00010000680e7824 */ /* 0x020fe200078e00ff */
[----:B------:R-:W-:Y:S01]  /*2ae0*/  ISETP.GT.AND P1, PT, R4, 0x19, PT ;  /* 0x000000190400780c */ /* 0x000fe20003f24270 */
[----:B------:R-:W-:Y:S01]  /*2af0*/  @P0 IMAD.MOV.U32 R20, RZ, RZ, R92 ;  /* 0x000000ffff140224 */ /* 0x000fe200078e005c */
[----:B------:R-:W-:Y:S01]  /*2b00*/  BSSY B1, `(.L_x_53) ;  /* 0x000000b000017945 */ /* 0x000fe20003800000 */
[----:B------:R-:W-:-:S04]  /*2b10*/  FMUL R21, R14, R89 ;  /* 0x000000590e157220 */ /* 0x000fc80000400000 */
[----:B------:R-:W-:Y:S01]  /*2b20*/  FFMA R21, R68, R88, R21 ;  /* 0x0000005844157223 */ /* 0x000fe20000000015 */
[----:B------:R-:W-:-:S04]  /*2b30*/  P2R R68, PR, RZ, 0x2 ;  /* 0x00000002ff447803 */ /* 0x000fc80000000000 */
[----:B------:R-:W-:-:S04]  /*2b40*/  F2FP.BF16.F32.PACK_AB R21, RZ, R21 ;  /* 0x00000015ff15723e */ /* 0x000fc800000010ff */
[----:B------:R-:W-:Y:S01]  /*2b50*/  PRMT R14, R21, 0x7610, R14 ;  /* 0x00007610150e7816 */ /* 0x000fe2000000000e */
[----:B------:R-:W-:-:S05]  /*2b60*/  @P0 IMAD.MOV.U32 R21, RZ, RZ, R93 ;  /* 0x000000ffff150224 */ /* 0x000fca00078e005d */
[----:B------:R0:W-:Y:S01]  /*2b70*/  @P0 STG.E.U16 desc[UR36][R20.64+0x30], R14 ;  /* 0x0000300e14000986 */ /* 0x0001e2000c101524 */
[----:B------:R-:W-:-:S13]  /*2b80*/  ISETP.GT.AND P0, PT, R3, RZ, P1 ;  /* 0x000000ff0300720c */ /* 0x000fda0000f04270 */
[----:B0-----:R-:W-:Y:S05]  /*2b90*/  @!P0 BRA `(.L_x_54) ;  /* 0x0000000000048947 */ /* 0x001fea0003800000 */
[----:B------:R0:W5:Y:S02]  /*2ba0*/  LDG.E.LTC128B.U16 R104, desc[UR36][R8.64+0x32] ;  /* 0x0000322408687981 */ /* 0x000164000c1e1520 */
.L_x_54:
[----:B------:R-:W-:Y:S05]  /*2bb0*/  BSYNC B1 ;  /* 0x0000000000017941 */ /* 0x000fea0003800000 */
.L_x_53:
        /* <DEDUP_REMOVED lines=11> */
.L_x_56:
[----:B------:R-:W-:Y:S05]  /*2c70*/  BSYNC B1 ;  /* 0x0000000000017941 */ /* 0x000fea0003800000 */
.L_x_55:
        /* <DEDUP_REMOVED lines=9> */
.L_x_58:
[----:B------:R-:W-:Y:S05]  /*2d10*/  BSYNC B1 ;  /* 0x0000000000017941 */ /* 0x000fea0003800000 */
.L_x_57:
        /* <DEDUP_REMOVED lines=11> */
.L_x_60:
[----:B------:R-:W-:Y:S05]  /*2dd0*/  BSYNC B1 ;  /* 0x0000000000017941 */ /* 0x000fea0003800000 */
.L_x_59:
[----:B-----5:R-:W-:Y:S01]  /*2de0*/  IMAD.U32 R14, R104, 0x10000, RZ ;  /* 0x00010000680e7824 */ /* 0x020fe200078e00ff */
[----:B------:R-:W-:Y:S01]  /*2df0*/  ISETP.GT.AND P1, PT, R4, 0x21, PT ;  /* 0x000000210400780c */ /* 0x000fe20003f24270 */
[----:B------:R-:W-:Y:S01]  /*2e00*/  @P0 IMAD.MOV.U32 R20, RZ, RZ, R92 ;  /* 0x000000ffff140224 */ /* 0x000fe200078e005c */
[----:B------:R-:W-:Y:S01]  /*2e10*/  BSSY B1, `(.L_x_61) ;  /* 0x000000b000017945 */ /* 0x000fe20003800000 */
[----:B------:R-:W-:Y:S01]  /*2e20*/  FMUL R21, R14, R89 ;  /* 0x000000590e157220 */ /* 0x000fe20000400000 */
[----:B------:R-:W-:-:S03]  /*2e30*/  P2R R70, PR, RZ, 0x2 ;  /* 0x00000002ff467803 */ /* 0x000fc60000000000 */
[----:B------:R-:W-:-:S05]  /*2e40*/  FFMA R21, R72, R88, R21 ;  /* 0x0000005848157223 */ /* 0x000fca0000000015 */
[----:B------:R-:W-:-:S04]  /*2e50*/  F2FP.BF16.F32.PACK_AB R21, RZ, R21 ;  /* 0x00000015ff15723e */ /* 0x000fc800000010ff */
[----:B------:R-:W-:Y:S01]  /*2e60*/  PRMT R14, R21, 0x7610, R14 ;  /* 0x00007610150e7816 */ /* 0x000fe2000000000e */
[----:B------:R-:W-:-:S05]  /*2e70*/  @P0 IMAD.MOV.U32 R21, RZ, RZ, R93 ;  /* 0x000000ffff150224 */ /* 0x000fca00078e005d */
[----:B------:R0:W-:Y:S01]  /*2e80*/  @P0 STG.E.U16 desc[UR36][R20.64+0x40], R14 ;  /* 0x0000400e14000986 */ /* 0x0001e2000c101524 */
[----:B------:R-:W-:-:S13]  /*2e90*/  ISETP.GT.AND P0, PT, R3, RZ, P1 ;  /* 0x000000ff0300720c */ /* 0x000fda0000f04270 */
[----:B0-----:R-:W-:Y:S05]  /*2ea0*/  @!P0 BRA `(.L_x_62) ;  /* 0x0000000000048947 */ /* 0x001fea0003800000 */
[----:B------:R0:W5:Y:S02]  /*2eb0*/  LDG.E.LTC128B.U16 R104, desc[UR36][R8.64+0x42] ;  /* 0x0000422408687981 */ /* 0x000164000c1e1520 */
.L_x_62:
[----:B------:R-:W-:Y:S05]  /*2ec0*/  BSYNC B1 ;  /* 0x0000000000017941 */ /* 0x000fea0003800000 */
.L_x_61:
        /* <DEDUP_REMOVED lines=11> */
.L_x_64:
[----:B------:R-:W-:Y:S05]  /*2f80*/  BSYNC B1 ;  /* 0x0000000000017941 */ /* 0x000fea0003800000 */
.L_x_63:
        /* <DEDUP_REMOVED lines=9> */
.L_x_66:
[----:B------:R-:W-:Y:S05]  /*3020*/  BSYNC B1 ;  /* 0x0000000000017941 */ /* 0x000fea0003800000 */
.L_x_65:
        /* <DEDUP_REMOVED lines=11> */
.L_x_68:
[----:B------:R-:W-:Y:S05]  /*30e0*/  BSYNC B1 ;  /* 0x0000000000017941 */ /* 0x000fea0003800000 */
.L_x_67:
[----:B-----5:R-:W-:Y:S01]  /*30f0*/  IMAD.U32 R14, R104, 0x10000, RZ ;  /* 0x00010000680e7824 */ /* 0x020fe200078e00ff */
[----:B------:R-:W-:Y:S01]  /*3100*/  ISETP.GT.AND P5, PT, R4, 0x29, PT ;  /* 0x000000290400780c */ /* 0x000fe20003fa4270 */
[----:B------:R-:W-:Y:S01]  /*3110*/  @P0 IMAD.MOV.U32 R20, RZ, RZ, R92 ;  /* 0x000000ffff140224 */ /* 0x000fe200078e005c */
[----:B------:R-:W-:Y:S01]  /*3120*/  BSSY B1, `(.L_x_69) ;  /* 0x000000b000017945 */ /* 0x000fe20003800000 */
[----:B------:R-:W-:-:S04]  /*3130*/  FMUL R21, R14, R89 ;  /* 0x000000590e157220 */ /* 0x000fc80000400000 */
[----:B------:R-:W-:-:S05]  /*3140*/  FFMA R21, R76, R88, R21 ;  /* 0x000000584c157223 */ /* 0x000fca0000000015 */
[----:B------:R-:W-:-:S04]  /*3150*/  F2FP.BF16.F32.PACK_AB R21, RZ, R21 ;  /* 0x00000015ff15723e */ /* 0x000fc800000010ff */
[----:B------:R-:W-:Y:S01]  /*3160*/  PRMT R14, R21, 0x7610, R14 ;  /* 0x00007610150e7816 */ /* 0x000fe2000000000e */
[----:B------:R-:W-:-:S05]  /*3170*/  @P0 IMAD.MOV.U32 R21, RZ, RZ, R93 ;  /* 0x000000ffff150224 */ /* 0x000fca00078e005d */
[----:B------:R1:W-:Y:S01]  /*3180*/  @P0 STG.E.U16 desc[UR36][R20.64+0x50], R14 ;  /* 0x0000500e14000986 */ /* 0x0003e2000c101524 */
[----:B------:R-:W-:Y:S02]  /*3190*/  ISETP.GT.AND P0, PT, R3, RZ, P5 ;  /* 0x000000ff0300720c */ /* 0x000fe40002f04270 */
[----:B-1----:R-:W-:-:S11]  /*31a0*/  P2R R14, PR, RZ, 0x20 ;  /* 0x00000020ff0e7803 */ /* 0x002fd60000000000 */
[----:B------:R-:W-:Y:S05]  /*31b0*/  @!P0 BRA `(.L_x_70) ;  /* 0x0000000000048947 */ /* 0x000fea0003800000 */
[----:B------:R1:W5:Y:S02]  /*31c0*/  LDG.E.LTC128B.U16 R104, desc[UR36][R8.64+0x52] ;  /* 0x0000522408687981 */ /* 0x000364000c1e1520 */
.L_x_70:
[----:B------:R-:W-:Y:S05]  /*31d0*/  BSYNC B1 ;  /* 0x0000000000017941 */ /* 0x000fea0003800000 */
.L_x_69:
        /* <DEDUP_REMOVED lines=11> */
.L_x_72:
[----:B------:R-:W-:Y:S05]  /*3290*/  BSYNC B1 ;  /* 0x0000000000017941 */ /* 0x000fea0003800000 */
.L_x_71:
        /* <DEDUP_REMOVED lines=9> */
.L_x_74:
[----:B------:R-:W-:Y:S05]  /*3330*/  BSYNC B1 ;  /* 0x0000000000017941 */ /* 0x000fea0003800000 */
.L_x_73:
[----:B-----5:R-:W-:Y:S01]  /*3340*/  IMAD.U32 R14, R104, 0x10000, RZ ;  /* 0x00010000680e7824 */ /* 0x020fe200078e00ff */
[----:B------:R-:W-:Y:S01]  /*3350*/  ISETP.GT.AND P3, PT, R4, 0x30, PT ;  /* 0x000000300400780c */ /* 0x000fe20003f64270 */
[----:B------:R-:W-:Y:S02]  /*3360*/  BSSY B1, `(.L_x_75) ;  /* 0x0000008000017945 */ /* 0x000fe40003800000 */
[----:B------:R-:W-:-:S04]  /*3370*/  FMUL R14, R14, R89 ;  /* 0x000000590e0e7220 */ /* 0x000fc80000400000 */
[----:B------:R-:W-:-:S05]  /*3380*/  FFMA R14, R79, R88, R14 ;  /* 0x000000584f0e7223 */ /* 0x000fca000000000e */
[----:B------:R-:W-:-:S05]  /*3390*/  F2FP.BF16.F32.PACK_AB R14, RZ, R14 ;  /* 0x0000000eff0e723e */ /* 0x000fca00000010ff */
[----:B------:R0:W-:Y:S01]  /*33a0*/  @P0 STG.E.U16 desc[UR36][R58.64+0x52], R14 ;  /* 0x0000520e3a000986 */ /* 0x0001e2000c101524 */
[----:B------:R-:W-:-:S13]  /*33b0*/  ISETP.GT.AND P0, PT, R3, RZ, P3 ;  /* 0x000000ff0300720c */ /* 0x000fda0001f04270 */
[----:B0-----:R-:W-:Y:S05]  /*33c0*/  @!P0 BRA `(.L_x_76) ;  /* 0x0000000000048947 */ /* 0x001fea0003800000 */
[----:B------:R0:W5:Y:S02]  /*33d0*/  LDG.E.LTC128B.U16 R104, desc[UR36][R8.64+0x60] ;  /* 0x0000602408687981 */ /* 0x000164000c1e1520 */
.L_x_76:
[----:B------:R-:W-:Y:S05]  /*33e0*/  BSYNC B1 ;  /* 0x0000000000017941 */ /* 0x000fea0003800000 */
.L_x_75:
        /* <DEDUP_REMOVED lines=13> */
.L_x_78:
[----:B------:R-:W-:Y:S05]  /*34c0*/  BSYNC B1 ;  /* 0x0000000000017941 */ /* 0x000fea0003800000 */
.L_x_77:
        /* <DEDUP_REMOVED lines=11> */
.L_x_80:
[----:B------:R-:W-:Y:S05]  /*3580*/  BSYNC B1 ;  /* 0x0000000000017941 */ /* 0x000fea0003800000 */
.L_x_79:
        /* <DEDUP_REMOVED lines=9> */
.L_x_82:
[----:B------:R-:W-:Y:S05]  /*3620*/  BSYNC B1 ;  /* 0x0000000000017941 */ /* 0x000fea0003800000 */
.L_x_81:
        /* <DEDUP_REMOVED lines=10> */
.L_x_84:
[----:B------:R-:W-:Y:S05]  /*36d0*/  BSYNC B1 ;  /* 0x0000000000017941 */ /* 0x000fea0003800000 */
.L_x_83:
        /* <DEDUP_REMOVED lines=8> */
[----:B------:R-:W-:-:S05]  /*3760*/  IADD3 R20, P0, R5, R98, RZ ;  /* 0x0000006205147210 */ /* 0x000fca0007f1e0ff */
[----:B-1----:R-:W-:Y:S01]  /*3770*/  IMAD.X R21, R15, 0x1, R99, P0 ;  /* 0x000000010f157824 */ /* 0x002fe200000e0663 */
[----:B------:R-:W-:-:S05]  /*3780*/  IADD3 R64, P0, R5, R98, RZ ;  /* 0x0000006205407210 */ /* 0x000fca0007f1e0ff */
[----:B------:R-:W-:Y:S01]  /*3790*/  IMAD.X R65, R15, 0x1, R99, P0 ;  /* 0x000000010f417824 */ /* 0x000fe200000e0663 */
[----:B------:R-:W-:-:S05]  /*37a0*/  IADD3 R14, P0, R5, R92, RZ ;  /* 0x0000005c050e7210 */ /* 0x000fca0007f1e0ff */
[----:B------:R-:W-:Y:S01]  /*37b0*/  IMAD.X R15, R15, 0x1, R93, P0 ;  /* 0x000000010f0f7824 */ /* 0x000fe200000e065d */
[----:B------:R-:W-:-:S04]  /*37c0*/  ISETP.GT.AND P0, PT, R4, 0x39, PT ;  /* 0x000000390400780c */ /* 0x000fc80003f04270 */
[----:B------:R-:W-:-:S13]  /*37d0*/  ISETP.GT.AND P4, PT, R3, RZ, P0 ;  /* 0x000000ff0300720c */ /* 0x000fda0000784270 */
[----:B------:R-:W-:Y:S05]  /*37e0*/  @!P4 BRA `(.L_x_86) ;  /* 0x000000000004c947 */ /* 0x000fea0003800000 */
[----:B------:R1:W5:Y:S02]  /*37f0*/  LDG.E.LTC128B.U16 R104, desc[UR36][R8.64+0x72] ;  /* 0x0000722408687981 */ /* 0x000364000c1e1520 */
.L_x_86:
[----:B------:R-:W-:Y:S05]  /*3800*/  BSYNC B1 ;  /* 0x0000000000017941 */ /* 0x000fea0003800000 */
.L_x_85:
        /* <DEDUP_REMOVED lines=9> */
.L_x_88:
[----:B------:R-:W-:Y:S05]  /*38a0*/  BSYNC B1 ;  /* 0x0000000000017941 */ /* 0x000fea0003800000 */
.L_x_87:
        /* <DEDUP_REMOVED lines=9> */
.L_x_90:
[----:B------:R-:W-:Y:S05]  /*3940*/  BSYNC B1 ;  /* 0x0000000000017941 */ /* 0x000fea0003800000 */
.L_x_89:
[----:B-----5:R-:W-:-:S04]  /*3950*/  IMAD.U32 R4, R104, 0x10000, RZ ;  /* 0x0001000068047824 */ /* 0x020fc800078e00ff */
[----:B------:R-:W-:-:S04]  /*3960*/  FMUL R4, R4, R89 ;  /* 0x0000005904047220 */ /* 0x000fc80000400000 */
[----:B------:R-:W-:-:S05]  /*3970*/  FFMA R4, R87, R88, R4 ;  /* 0x0000005857047223 */ /* 0x000fca0000000004 */
[----:B------:R-:W-:-:S04]  /*3980*/  F2FP.BF16.F32.PACK_AB R4, RZ, R4 ;  /* 0x00000004ff04723e */ /* 0x000fc800000010ff */
[----:B-1-34-:R-:W-:-:S05]  /*3990*/  PRMT R8, R4, 0x7610, R8 ;  /* 0x0000761004087816 */ /* 0x01afca0000000008 */
[----:B------:R1:W-:Y:S01]  /*39a0*/  @P4 STG.E.U16 desc[UR36][R58.64+0x72], R8 ;  /* 0x000072083a004986 */ /* 0x0003e2000c101524 */
[----:B------:R-:W-:-:S13]  /*39b0*/  ISETP.GT.AND P4, PT, R3, 0x80, P6 ;  /* 0x000000800300780c */ /* 0x000fda0003784270 */
[----:B------:R-:W3:Y:S01]  /*39c0*/  @P4 LDG.E.LTC128B.U16 R104, desc[UR36][R62.64] ;  /* 0x000000243e684981 */ /* 0x000ee2000c1e1520 */
[----:B------:R-:W-:Y:S01]  /*39d0*/  BSSY B1, `(.L_x_91) ;  /* 0x000000a000017945 */ /* 0x000fe20003800000 */
[----:B---3--:R-:W-:-:S04]  /*39e0*/  IMAD.U32 R4, R104, 0x10000, RZ ;  /* 0x0001000068047824 */ /* 0x008fc800078e00ff */
[----:B------:R-:W-:-:S04]  /*39f0*/  FMUL R5, R4, R89 ;  /* 0x0000005904057220 */ /* 0x000fc80000400000 */
[----:B------:R-:W-:-:S05]  /*3a00*/  FFMA R5, R24, R88, R5 ;  /* 0x0000005818057223 */ /* 0x000fca0000000005 */
[----:B------:R-:W-:-:S05]  /*3a10*/  F2FP.BF16.F32.PACK_AB R5, RZ, R5 ;  /* 0x00000005ff05723e */ /* 0x000fca00000010ff */
[----:B------:R1:W-:Y:S01]  /*3a20*/  @P4 STG.E.U16 desc[UR36][R14.64], R5 ;  /* 0x000000050e004986 */ /* 0x0003e2000c101524 */
[----:B------:R-:W-:-:S04]  /*3a30*/  ISETP.NE.AND P4, PT, R107, RZ, PT ;  /* 0x000000ff6b00720c */ /* 0x000fc80003f85270 */
[----:B------:R-:W-:-:S13]  /*3a40*/  ISETP.GT.AND P4, PT, R3, 0x80, P4 ;  /* 0x000000800300780c */ /* 0x000fda0002784270 */
[----:B-1----:R-:W-:Y:S05]  /*3a50*/  @!P4 BRA `(.L_x_92) ;  /* 0x000000000004c947 */ /* 0x002fea0003800000 */
[----:B------:R1:W5:Y:S02]  /*3a60*/  LDG.E.LTC128B.U16 R104, desc[UR36][R60.64+0x2] ;  /* 0x000002243c687981 */ /* 0x000364000c1e1520 */
.L_x_92:
[----:B------:R-:W-:Y:S05]  /*3a70*/  BSYNC B1 ;  /* 0x0000000000017941 */ /* 0x000fea0003800000 */
.L_x_91:
[----:B-----5:R-:W-:Y:S01]  /*3a80*/  IMAD.U32 R4, R104, 0x10000, RZ ;  /* 0x0001000068047824 */ /* 0x020fe200078e00ff */
[----:B------:R-:W-:Y:S01]  /*3a90*/  ISETP.GT.AND P6, PT, R3, 0x88, P6 ;  /* 0x000000880300780c */ /* 0x000fe200037c4270 */
        /* <DEDUP_REMOVED lines=8> */
[----:B------:R-:W-:Y:S05]  /*3b20*/  @!P6 BRA `(.L_x_94) ;  /* 0x000000000004e947 */ /* 0x000fea0003800000 */
[----:B------:R4:W5:Y:S02]  /*3b30*/  LDG.E.LTC128B.U16 R104, desc[UR36][R6.64] ;  /* 0x0000002406687981 */ /* 0x000964000c1e1520 */
.L_x_94:
[----:B------:R-:W-:Y:S05]  /*3b40*/  BSYNC B1 ;  /* 0x0000000000017941 */ /* 0x000fea0003800000 */
.L_x_93:
[----:B---3-5:R-:W-:Y:S01]  /*3b50*/  IMAD.U32 R4, R104, 0x10000, RZ ;  /* 0x0001000068047824 */ /* 0x028fe200078e00ff */
[----:B------:R-:W-:Y:S01]  /*3b60*/  ISETP.NE.AND P4, PT, R107, RZ, PT ;  /* 0x000000ff6b00720c */ /* 0x000fe20003f85270 */
[----:B------:R-:W-:Y:S02]  /*3b70*/  BSSY B1, `(.L_x_95) ;  /* 0x0000008000017945 */ /* 0x000fe40003800000 */
[----:B------:R-:W-:Y:S01]  /*3b80*/  FMUL R5, R4, R89 ;  /* 0x0000005904057220 */ /* 0x000fe20000400000 */
[----:B------:R-:W-:-:S03]  /*3b90*/  ISETP.GT.AND P4, PT, R3, 0x88, P4 ;  /* 0x000000880300780c */ /* 0x000fc60002784270 */
[----:B------:R-:W-:-:S05]  /*3ba0*/  FFMA R5, R26, R88, R5 ;  /* 0x000000581a057223 */ /* 0x000fca0000000005 */
[----:B------:R-:W-:-:S05]  /*3bb0*/  F2FP.BF16.F32.PACK_AB R5, RZ, R5 ;  /* 0x00000005ff05723e */ /* 0x000fca00000010ff */
[----:B------:R3:W-:Y:S01]  /*3bc0*/  @P6 STG.E.U16 desc[UR36][R20.64], R5 ;  /* 0x0000000514006986 */ /* 0x0007e2000c101524 */
[----:B------:R-:W-:Y:S05]  /*3bd0*/  @!P4 BRA `(.L_x_96) ;  /* 0x000000000004c947 */ /* 0x000fea0003800000 */
[----:B------:R0:W5:Y:S02]  /*3be0*/  LDG.E.LTC128B.U16 R104, desc[UR36][R10.64+0x2] ;  /* 0x000002240a687981 */ /* 0x000164000c1e1520 */
.L_x_96:
[----:B------:R-:W-:Y:S05]  /*3bf0*/  BSYNC B1 ;  /* 0x0000000000017941 */ /* 0x000fea0003800000 */
.L_x_95:
[----:B-----5:R-:W-:Y:S01]  /*3c00*/  IMAD.U32 R4, R104, 0x10000, RZ ;  /* 0x0001000068047824 */ /* 0x020fe200078e00ff */
[----:B------:R-:W-:Y:S01]  /*3c10*/  ISETP.NE.AND P6, PT, R108, RZ, PT ;  /* 0x000000ff6c00720c */ /* 0x000fe20003fc5270 */
[----:B------:R-:W-:Y:S02]  /*3c20*/  BSSY B1, `(.L_x_97) ;  /* 0x0000008000017945 */ /* 0x000fe40003800000 */
[----:B------:R-:W-:-:S04]  /*3c30*/  FMUL R4, R4, R89 ;  /* 0x0000005904047220 */ /* 0x000fc80000400000 */
[----:B------:R-:W-:-:S05]  /*3c40*/  FFMA R4, R27, R88, R4 ;  /* 0x000000581b047223 */ /* 0x000fca0000000004 */
[----:B------:R-:W-:-:S05]  /*3c50*/  F2FP.BF16.F32.PACK_AB R4, RZ, R4 ;  /* 0x00000004ff04723e */ /* 0x000fca00000010ff */
[----:B------:R0:W-:Y:S01]  /*3c60*/  @P4 STG.E.U16 desc[UR36][R64.64+0x2], R4 ;  /* 0x0000020440004986 */ /* 0x0001e2000c101524 */
[----:B------:R-:W-:-:S13]  /*3c70*/  ISETP.GT.AND P4, PT, R3, 0x80, P6 ;  /* 0x000000800300780c */ /* 0x000fda0003784270 */
[----:B0-----:R-:W-:Y:S05]  /*3c80*/  @!P4 BRA `(.L_x_98) ;  /* 0x000000000004c947 */ /* 0x001fea0003800000 */
[----:B------:R0:W5:Y:S02]  /*3c90*/  LDG.E.LTC128B.U16 R104, desc[UR36][R60.64+0x10] ;  /* 0x000010243c687981 */ /* 0x000164000c1e1520 */
.L_x_98:
[----:B------:R-:W-:Y:S05]  /*3ca0*/  BSYNC B1 ;  /* 0x0000000000017941 */ /* 0x000fea0003800000 */
.L_x_97:
[----:B-----5:R-:W-:Y:S01]  /*3cb0*/  IMAD.U32 R4, R104, 0x10000, RZ ;  /* 0x0001000068047824 */ /* 0x020fe200078e00ff */
[----:B------:R-:W-:Y:S01]  /*3cc0*/  ISETP.NE.AND P6, PT, R105, RZ, PT ;  /* 0x000000ff6900720c */ /* 0x000fe20003fc5270 */
[----:B------:R-:W-:Y:S02]  /*3cd0*/  BSSY B1, `(.L_x_99) ;  /* 0x000000b000017945 */ /* 0x000fe40003800000 */
[----:B---3--:R-:W-:Y:S01]  /*3ce0*/  FMUL R5, R4, R89 ;  /* 0x0000005904057220 */ /* 0x008fe20000400000 */
[----:B------:R-:W-:-:S03]  /*3cf0*/  @P4 IMAD.MOV.U32 R4, RZ, RZ, R14 ;  /* 0x000000ffff044224 */ /* 0x000fc600078e000e */
[----:B------:R-:W-:-:S05]  /*3d00*/  FFMA R5, R28, R88, R5 ;  /* 0x000000581c057223 */ /* 0x000fca0000000005 */
[----:B------:R-:W-:-:S04]  /*3d10*/  F2FP.BF16.F32.PACK_AB R5, RZ, R5 ;  /* 0x00000005ff05723e */ /* 0x000fc800000010ff */
[----:B----4-:R-:W-:Y:S01]  /*3d20*/  PRMT R6, R5, 0x7610, R6 ;  /* 0x0000761005067816 */ /* 0x010fe20000000006 */
[----:B------:R-:W-:-:S05]  /*3d30*/  @P4 IMAD.MOV.U32 R5, RZ, RZ, R15 ;  /* 0x000000ffff054224 */ /* 0x000fca00078e000f */
[----:B------:R3:W-:Y:S01]  /*3d40*/  @P4 STG.E.U16 desc[UR36][R4.64+0x10], R6 ;  /* 0x0000100604004986 */ /* 0x0007e2000c101524 */
[----:B------:R-:W-:-:S13]  /*3d50*/  ISETP.GT.AND P4, PT, R3, 0x80, P6 ;  /* 0x000000800300780c */ /* 0x000fda0003784270 */
[----:B---3--:R-:W-:Y:S05]  /*3d60*/  @!P4 BRA `(.L_x_100) ;  /* 0x000000000004c947 */ /* 0x008fea0003800000 */
[----:B------:R3:W5:Y:S02]  /*3d70*/  LDG.E.LTC128B.U16 R104, desc[UR36][R60.64+0x12] ;  /* 0x000012243c687981 */ /* 0x000764000c1e1520 */
.L_x_100:
[----:B------:R-:W-:Y:S05]  /*3d80*/  BSYNC B1 ;  /* 0x0000000000017941 */ /* 0x000fea0003800000 */
.L_x_99:
[----:B-----5:R-:W-:Y:S01]  /*3d90*/  IMAD.U32 R4, R104, 0x10000, RZ ;  /* 0x0001000068047824 */ /* 0x020fe200078e00ff */
[----:B------:R-:W-:Y:S01]  /*3da0*/  BSSY B1, `(.L_x_101) ;  /* 0x000000c000017945 */ /* 0x000fe20003800000 */
[----:B------:R-:W-:Y:S02]  /*3db0*/  @P4 IMAD.MOV.U32 R5, RZ, RZ, R15 ;  /* 0x000000ffff054224 */ /* 0x000fe400078e000f */
[----:B------:R-:W-:-:S04]  /*3dc0*/  FMUL R4, R4, R89 ;  /* 0x0000005904047220 */ /* 0x000fc80000400000 */
[----:B------:R-:W-:-:S05]  /*3dd0*/  FFMA R4, R29, R88, R4 ;  /* 0x000000581d047223 */ /* 0x000fca0000000004 */
[----:B------:R-:W-:-:S04]  /*3de0*/  F2FP.BF16.F32.PACK_AB R4, RZ, R4 ;  /* 0x00000004ff04723e */ /* 0x000fc800000010ff */
[----:B------:R-:W-:Y:S01]  /*3df0*/  PRMT R6, R4, 0x7610, R6 ;  /* 0x0000761004067816 */ /* 0x000fe20000000006 */
[----:B------:R-:W-:-:S05]  /*3e00*/  @P4 IMAD.MOV.U32 R4, RZ, RZ, R14 ;  /* 0x000000ffff044224 */ /* 0x000fca00078e000e */
[----:B------:R4:W-:Y:S01]  /*3e10*/  @P4 STG.E.U16 desc[UR36][R4.64+0x12], R6 ;  /* 0x0000120604004986 */ /* 0x0009e2000c101524 */
[----:B------:R-:W-:-:S04]  /*3e20*/  ISETP.NE.AND P4, PT, R108, RZ, PT ;  /* 0x000000ff6c00720c */ /* 0x000fc80003f85270 */
[----:B------:R-:W-:-:S13]  /*3e30*/  ISETP.GT.AND P4, PT, R3, 0x88, P4 ;  /* 0x000000880300780c */ /* 0x000fda0002784270 */
[----:B----4-:R-:W-:Y:S05]  /*3e40*/  @!P4 BRA `(.L_x_102) ;  /* 0x000000000004c947 */ /* 0x010fea0003800000 */
[----:B------:R4:W5:Y:S02]  /*3e50*/  LDG.E.LTC128B.U16 R104, desc[UR36][R10.64+0x10] ;  /* 0x000010240a687981 */ /* 0x000964000c1e1520 */
.L_x_102:
[----:B------:R-:W-:Y:S05]  /*3e60*/  BSYNC B1 ;  /* 0x0000000000017941 */ /* 0x000fea0003800000 */
.L_x_101:
        /* <DEDUP_REMOVED lines=9> */
.L_x_104:
[----:B------:R-:W-:Y:S05]  /*3f00*/  BSYNC B1 ;  /* 0x0000000000017941 */ /* 0x000fea0003800000 */
.L_x_103:
[----:B-----5:R-:W-:Y:S01]  /*3f10*/  IMAD.U32 R4, R104, 0x10000, RZ ;  /* 0x0001000068047824 */ /* 0x020fe200078e00ff */
[----:B------:R-:W-:Y:S01]  /*3f20*/  ISETP.NE.AND P6, PT, R106, RZ, PT ;  /* 0x000000ff6a00720c */ /* 0x000fe20003fc5270 */
        /* <DEDUP_REMOVED lines=8> */
[----:B------:R-:W-:-:S13]  /*3fb0*/  ISETP.GT.AND P4, PT, R3, 0x80, P6 ;  /* 0x000000800300780c */ /* 0x000fda0003784270 */
[----:B0-----:R-:W-:Y:S05]  /*3fc0*/  @!P4 BRA `(.L_x_106) ;  /* 0x000000000004c947 */ /* 0x001fea0003800000 */
[----:B------:R0:W5:Y:S02]  /*3fd0*/  LDG.E.LTC128B.U16 R104, desc[UR36][R60.64+0x20] ;  /* 0x000020243c687981 */ /* 0x000164000c1e1520 */
.L_x_106:
[----:B------:R-:W-:Y:S05]  /*3fe0*/  BSYNC B1 ;  /* 0x0000000000017941 */ /* 0x000fea0003800000 */
.L_x_105:
[----:B-----5:R-:W-:Y:S01]  /*3ff0*/  IMAD.U32 R4, R104, 0x10000, RZ ;  /* 0x0001000068047824 */ /* 0x020fe200078e00ff */
[----:B------:R-:W-:Y:S01]  /*4000*/  ISETP.NE.AND P6, PT, R23, RZ, PT ;  /* 0x000000ff1700720c */ /* 0x000fe20003fc5270 */
[----:B------:R-:W-:Y:S02]  /*4010*/  BSSY B1, `(.L_x_107) ;  /* 0x000000b000017945 */ /* 0x000fe40003800000 */
[----:B------:R-:W-:Y:S01]  /*4020*/  FMUL R5, R4, R89 ;  /* 0x0000005904057220 */ /* 0x000fe20000400000 */
[----:B------:R-:W-:-:S03]  /*4030*/  @P4 IMAD.MOV.U32 R4, RZ, RZ, R14 ;  /* 0x000000ffff044224 */ /* 0x000fc600078e000e */
        /* <DEDUP_REMOVED lines=8> */
.L_x_108:
[----:B------:R-:W-:Y:S05]  /*40c0*/  BSYNC B1 ;  /* 0x0000000000017941 */ /* 0x000fea0003800000 */
.L_x_107:
        /* <DEDUP_REMOVED lines=11> */
[----:B0-----:R-:W-:Y:S05]  /*4180*/  @!P4 BRA `(.L_x_110) ;  /* 0x000000000004c947 */ /* 0x001fea0003800000 */
[----:B------:R0:W5:Y:S02]  /*4190*/  LDG.E.LTC128B.U16 R104, desc[UR36][R10.64+0x20] ;  /* 0x000020240a687981 */ /* 0x000164000c1e1520 */
.L_x_110:
[----:B------:R-:W-:Y:S05]  /*41a0*/  BSYNC B1 ;  /* 0x0000000000017941 */ /* 0x000fea0003800000 */
.L_x_109:
[----:B-----5:R-:W-:Y:S01]  /*41b0*/  IMAD.U32 R4, R104, 0x10000, RZ ;  /* 0x0001000068047824 */ /* 0x020fe200078e00ff */
[----:B------:R-:W-:Y:S03]  /*41c0*/  BSSY B1, `(.L_x_111) ;  /* 0x000000b000017945 */ /* 0x000fe60003800000 */
        /* <DEDUP_REMOVED lines=10> */
.L_x_112:
[----:B------:R-:W-:Y:S05]  /*4270*/  BSYNC B1 ;  /* 0x0000000000017941 */ /* 0x000fea0003800000 */
.L_x_111:
        /* <DEDUP_REMOVED lines=13> */
.L_x_114:
[----:B------:R-:W-:Y:S05]  /*4350*/  BSYNC B1 ;  /* 0x0000000000017941 */ /* 0x000fea0003800000 */
.L_x_113:
        /* <DEDUP_REMOVED lines=13> */
.L_x_116:
[----:B------:R-:W-:Y:S05]  /*4430*/  BSYNC B1 ;  /* 0x0000000000017941 */ /* 0x000fea0003800000 */
.L_x_115:
        /* <DEDUP_REMOVED lines=13> */
.L_x_118:
[----:B------:R-:W-:Y:S05]  /*4510*/  BSYNC B1 ;  /* 0x0000000000017941 */ /* 0x000fea0003800000 */
.L_x_117:
        /* <DEDUP_REMOVED lines=12> */
.L_x_120:
[----:B------:R-:W-:Y:S05]  /*45e0*/  BSYNC B1 ;  /* 0x0000000000017941 */ /* 0x000fea0003800000 */
.L_x_119:
        /* <DEDUP_REMOVED lines=13> */
.L_x_122:
[----:B------:R-:W-:Y:S05]  /*46c0*/  BSYNC B1 ;  /* 0x0000000000017941 */ /* 0x000fea0003800000 */
.L_x_121:
        /* <DEDUP_REMOVED lines=13> */
.L_x_124:
[----:B------:R-:W-:Y:S05]  /*47a0*/  BSYNC B1 ;  /* 0x0000000000017941 */ /* 0x000fea0003800000 */
.L_x_123:
        /* <DEDUP_REMOVED lines=13> */
.L_x_126:
[----:B------:R-:W-:Y:S05]  /*4880*/  BSYNC B1 ;  /* 0x0000000000017941 */ /* 0x000fea0003800000 */
.L_x_125:
        /* <DEDUP_REMOVED lines=12> */
.L_x_128:
[----:B------:R-:W-:Y:S05]  /*4950*/  BSYNC B1 ;  /* 0x0000000000017941 */ /* 0x000fea0003800000 */
.L_x_127:
        /* <DEDUP_REMOVED lines=13> */
.L_x_130:
[----:B------:R-:W-:Y:S05]  /*4a30*/  BSYNC B1 ;  /* 0x0000000000017941 */ /* 0x000fea0003800000 */
.L_x_129:
        /* <DEDUP_REMOVED lines=12> */
.L_x_132:
[----:B------:R-:W-:Y:S05]  /*4b00*/  BSYNC B1 ;  /* 0x0000000000017941 */ /* 0x000fea0003800000 */
.L_x_131:
        /* <DEDUP_REMOVED lines=12> */
.L_x_134:
[----:B------:R-:W-:Y:S05]  /*4bd0*/  BSYNC B1 ;  /* 0x0000000000017941 */ /* 0x000fea0003800000 */
.L_x_133:
[----:B-----5:R-:W-:Y:S01]  /*4be0*/  IMAD.U32 R4, R104, 0x10000, RZ ;  /* 0x0001000068047824 */ /* 0x020fe200078e00ff */
[----:B------:R-:W-:Y:S01]  /*4bf0*/  ISETP.GT.AND P5, PT, R3, 0x88, P5 ;  /* 0x000000880300780c */ /* 0x000fe20002fa4270 */
        /* <DEDUP_REMOVED lines=8> */
[----:B------:R-:W-:Y:S05]  /*4c80*/  @!P5 BRA `(.L_x_136) ;  /* 0x000000000004d947 */ /* 0x000fea0003800000 */
[----:B------:R0:W5:Y:S02]  /*4c90*/  LDG.E.LTC128B.U16 R104, desc[UR36][R10.64+0x52] ;  /* 0x000052240a687981 */ /* 0x000164000c1e1520 */
.L_x_136:
[----:B------:R-:W-:Y:S05]  /*4ca0*/  BSYNC B1 ;  /* 0x0000000000017941 */ /* 0x000fea0003800000 */
.L_x_135:
[----:B0----5:R-:W-:Y:S01]  /*4cb0*/  IMAD.U32 R4, R104, 0x10000, RZ ;  /* 0x0001000068047824 */ /* 0x021fe200078e00ff */
        /* <DEDUP_REMOVED lines=11> */
.L_x_138:
[----:B------:R-:W-:Y:S05]  /*4d70*/  BSYNC B1 ;  /* 0x0000000000017941 */ /* 0x000fea0003800000 */
.L_x_137:
[----:B0----5:R-:W-:Y:S01]  /*4d80*/  IMAD.U32 R4, R104, 0x10000, RZ ;  /* 0x0001000068047824 */ /* 0x021fe200078e00ff */
        /* <DEDUP_REMOVED lines=11> */
.L_x_140:
[----:B------:R-:W-:Y:S05]  /*4e40*/  BSYNC B1 ;  /* 0x0000000000017941 */ /* 0x000fea0003800000 */
.L_x_139:
        /* <DEDUP_REMOVED lines=12> */
.L_x_142:
[----:B------:R-:W-:Y:S05]  /*4f10*/  BSYNC B1 ;  /* 0x0000000000017941 */ /* 0x000fea0003800000 */
.L_x_141:
        /* <DEDUP_REMOVED lines=12> */
.L_x_144:
[----:B------:R-:W-:Y:S05]  /*4fe0*/  BSYNC B1 ;  /* 0x0000000000017941 */ /* 0x000fea0003800000 */
.L_x_143:
        /* <DEDUP_REMOVED lines=12> */
.L_x_146:
[----:B------:R-:W-:Y:S05]  /*50b0*/  BSYNC B1 ;  /* 0x0000000000017941 */ /* 0x000fea0003800000 */
.L_x_145:
        /* <DEDUP_REMOVED lines=12> */
.L_x_148:
[----:B------:R-:W-:Y:S05]  /*5180*/  BSYNC B1 ;  /* 0x0000000000017941 */ /* 0x000fea0003800000 */
.L_x_147:
        /* <DEDUP_REMOVED lines=9> */
.L_x_150:
[----:B------:R-:W-:Y:S05]  /*5220*/  BSYNC B1 ;  /* 0x0000000000017941 */ /* 0x000fea0003800000 */
.L_x_149:
        /* <DEDUP_REMOVED lines=12> */
.L_x_152:
[----:B------:R-:W-:Y:S05]  /*52f0*/  BSYNC B1 ;  /* 0x0000000000017941 */ /* 0x000fea0003800000 */
.L_x_151:
[----:B------:R-:W-:Y:S05]  /*5300*/  @!P0 BRA `(.L_x_153) ;  /* 0x0000001400f08947 */ /* 0x000fea0003800000 */
[----:B-----5:R-:W-:-:S04]  /*5310*/  IMAD.U32 R104, R104, 0x10000, RZ ;  /* 0x0001000068687824 */ /* 0x020fc800078e00ff */
[----:B------:R-:W-:-:S04]  /*5320*/  FMUL R104, R104, R89 ;  /* 0x0000005968687220 */ /* 0x000fc80000400000 */
[----:B------:R-:W-:-:S05]  /*5330*/  FFMA R104, R55, R88, R104 ;  /* 0x0000005837687223 */ /* 0x000fca0000000068 */
[----:B------:R-:W-:-:S05]  /*5340*/  F2FP.BF16.F32.PACK_AB R104, RZ, R104 ;  /* 0x00000068ff68723e */ /* 0x000fca00000010ff */
[----:B------:R0:W-:Y:S01]  /*5350*/  STG.E.U16 desc[UR36][R12.64+0x72], R104 ;  /* 0x000072680c007986 */ /* 0x0001e2000c101524 */
[----:B------:R-:W-:Y:S05]  /*5360*/  BRA `(.L_x_153) ;  /* 0x0000001400d87947 */ /* 0x000fea0003800000 */
.L_x_30:
[----:B------:R-:W-:Y:S01]  /*5370*/  ULDC.64 UR4, c[0x0][0x5c0] ;  /* 0x0001700000047ab9 */ /* 0x000fe20000000a00 */
[----:B------:R-:W-:Y:S01]  /*5380*/  ISETP.GT.AND P3, PT, R4, 0x1, PT ;  /* 0x000000010400780c */ /* 0x000fe20003f64270 */
[-C--:B------:R-:W-:Y:S01]  /*5390*/  FMUL R56, R56, R88.reuse ;  /* 0x0000005838387220 */ /* 0x080fe20000400000 */
[----:B------:R-:W-:Y:S01]  /*53a0*/  LEA R14, P1, R104, UR4, 0x1 ;  /* 0x00000004680e7c11 */ /* 0x000fe2000f8208ff */
[-C--:B------:R-:W-:Y:S01]  /*53b0*/  FMUL R57, R57, R88.reuse ;  /* 0x0000005839397220 */ /* 0x080fe20000400000 */
[----:B------:R-:W-:Y:S01]  /*53c0*/  IMAD.SHL.U32 R7, R12, 0x10, RZ ;  /* 0x000000100c077824 */ /* 0x000fe200078e00ff */
[----:B------:R-:W-:Y:S01]  /*53d0*/  ISETP.GT.AND P2, PT, R3, 0x8, P6 ;  /* 0x000000080300780c */ /* 0x000fe20003744270 */
[-C--:B------:R-:W-:Y:S01]  /*53e0*/  FMUL R58, R58, R88.reuse ;  /* 0x000000583a3a7220 */ /* 0x080fe20000400000 */
[----:B------:R-:W-:Y:S01]  /*53f0*/  LEA.HI.X R15, R104, UR5, R93, 0x1, P1 ;  /* 0x00000005680f7c11 */ /* 0x000fe200088f0c5d */
[-C--:B------:R-:W-:Y:S01]  /*5400*/  FMUL R59, R59, R88.reuse ;  /* 0x000000583b3b7220 */ /* 0x080fe20000400000 */
[----:B------:R-:W-:Y:S01]  /*5410*/  ISETP.GT.AND P1, PT, R3, RZ, P3 ;  /* 0x000000ff0300720c */ /* 0x000fe20001f24270 */
[----:B------:R-:W-:Y:S01]  /*5420*/  FMUL R60, R60, R88 ;  /* 0x000000583c3c7220 */ /* 0x000fe20000400000 */
[----:B------:R-:W-:Y:S01]  /*5430*/  F2FP.BF16.F32.PACK_AB R56, RZ, R56 ;  /* 0x00000038ff38723e */ /* 0x000fe200000010ff */
[-C--:B------:R-:W-:Y:S01]  /*5440*/  FMUL R61, R61, R88.reuse ;  /* 0x000000583d3d7220 */ /* 0x080fe20000400000 */
[----:B------:R-:W-:Y:S01]  /*5450*/  F2FP.BF16.F32.PACK_AB R57, RZ, R57 ;  /* 0x00000039ff39723e */ /* 0x000fe200000010ff */
[----:B------:R-:W-:Y:S01]  /*5460*/  FMUL R63, R63, R88 ;  /* 0x000000583f3f7220 */ /* 0x000fe20000400000 */
[C---:B------:R-:W-:Y:S01]  /*5470*/  SHF.L.U64.HI R5, R12.reuse, 0x4, R13 ;  /* 0x000000040c057819 */ /* 0x040fe2000001020d */
[----:B------:R-:W-:Y:S01]  /*5480*/  @P0 STG.E.U16 desc[UR36][R14.64], R56 ;  /* 0x000000380e000986 */ /* 0x000fe2000c101524 */
[----:B------:R-:W-:Y:S01]  /*5490*/  PRMT R9, R57, 0x7610, R9 ;  /* 0x0000761039097816 */ /* 0x000fe20000000009 */
[----:B------:R-:W-:Y:S01]  /*54a0*/  IMAD.SHL.U32 R57, R12, 0x100, RZ ;  /* 0x000001000c397824 */ /* 0x000fe200078e00ff */
[----:B------:R-:W-:Y:S01]  /*54b0*/  IADD3 R8, P0, R7, R14, RZ ;  /* 0x0000000e07087210 */ /* 0x000fe20007f1e0ff */
[----:B------:R-:W-:Y:S01]  /*54c0*/  FMUL R62, R62, R88 ;  /* 0x000000583e3e7220 */ /* 0x000fe20000400000 */
[----:B------:R-:W-:Y:S01]  /*54d0*/  F2FP.BF16.F32.PACK_AB R58, RZ, R58 ;  /* 0x0000003aff3a723e */ /* 0x000fe200000010ff */
[--C-:B------:R-:W-:Y:S01]  /*54e0*/  @P1 IMAD.MOV.U32 R10, RZ, RZ, R14.reuse ;  /* 0x000000ffff0a1224 */ /* 0x100fe200078e000e */
[----:B------:R-:W-:Y:S01]  /*54f0*/  SHF.L.U64.HI R23, R12, 0x8, R13 ;  /* 0x000000080c177819 */ /* 0x000fe2000001020d */
[--C-:B------:R-:W-:Y:S01]  /*5500*/  @P1 IMAD.MOV.U32 R11, RZ, RZ, R15.reuse ;  /* 0x000000ffff0b1224 */ /* 0x100fe200078e000f */
[----:B------:R-:W-:Y:S01]  /*5510*/  ISETP.GT.AND P4, PT, R4, 0x8, PT ;  /* 0x000000080400780c */ /* 0x000fe20003f84270 */
[-C--:B------:R-:W-:Y:S01]  /*5520*/  FMUL R64, R64, R88.reuse ;  /* 0x0000005840407220 */ /* 0x080fe20000400000 */
[----:B------:R-:W-:Y:S01]  /*5530*/  F2FP.BF16.F32.PACK_AB R59, RZ, R59 ;  /* 0x0000003bff3b723e */ /* 0x000fe200000010ff */
[----:B------:R-:W-:Y:S01]  /*5540*/  FMUL R65, R65, R88 ;  /* 0x0000005841417220 */ /* 0x000fe20000400000 */
[----:B------:R0:W-:Y:S01]  /*5550*/  @P1 STG.E.U16 desc[UR36][R10.64+0x2], R9 ;  /* 0x000002090a001986 */ /* 0x0001e2000c101524 */
[----:B------:R-:W-:Y:S01]  /*5560*/  F2FP.BF16.F32.PACK_AB R60, RZ, R60 ;  /* 0x0000003cff3c723e */ /* 0x000fe200000010ff */
[-C--:B------:R-:W-:Y:S01]  /*5570*/  FMUL R66, R66, R88.reuse ;  /* 0x0000005842427220 */ /* 0x080fe20000400000 */
[----:B------:R-:W-:Y:S01]  /*5580*/  F2FP.BF16.F32.PACK_AB R61, RZ, R61 ;  /* 0x0000003dff3d723e */ /* 0x000fe200000010ff */
[-C--:B------:R-:W-:Y:S01]  /*5590*/  FMUL R67, R67, R88.reuse ;  /* 0x0000005843437220 */ /* 0x080fe20000400000 */
[----:B------:R-:W-:Y:S01]  /*55a0*/  F2FP.BF16.F32.PACK_AB R63, RZ, R63 ;  /* 0x0000003fff3f723e */ /* 0x000fe200000010ff */
[----:B------:R-:W-:Y:S01]  /*55b0*/  FMUL R68, R68, R88 ;  /* 0x0000005844447220 */ /* 0x000fe20000400000 */
[----:B------:R-:W-:Y:S01]  /*55c0*/  F2FP.BF16.F32.PACK_AB R62, RZ, R62 ;  /* 0x0000003eff3e723e */ /* 0x000fe200000010ff */
[----:B------:R-:W-:Y:S01]  /*55d0*/  FMUL R69, R69, R88 ;  /* 0x0000005845457220 */ /* 0x000fe20000400000 */
[----:B------:R-:W-:Y:S01]  /*55e0*/  F2FP.BF16.F32.PACK_AB R64, RZ, R64 ;  /* 0x00000040ff40723e */ /* 0x000fe200000010ff */
[-C--:B------:R-:W-:Y:S01]  /*55f0*/  FMUL R70, R70, R88.reuse ;  /* 0x0000005846467220 */ /* 0x080fe20000400000 */
[----:B------:R-:W-:Y:S01]  /*5600*/  F2FP.BF16.F32.PACK_AB R65, RZ, R65 ;  /* 0x00000041ff41723e */ /* 0x000fe200000010ff */
[----:B0-----:R-:W-:Y:S01]  /*5610*/  IMAD.X R9, R5, 0x1, R15, P0 ;  /* 0x0000000105097824 */ /* 0x001fe200000e060f */
[----:B------:R-:W-:Y:S01]  /*5620*/  ISETP.GT.AND P0, PT, R3, 0x8, P3 ;  /* 0x000000080300780c */ /* 0x000fe20001f04270 */
[-C--:B------:R-:W-:Y:S01]  /*5630*/  FMUL R71, R71, R88.reuse ;  /* 0x0000005847477220 */ /* 0x080fe20000400000 */
[----:B------:R-:W-:Y:S01]  /*5640*/  ISETP.GT.AND P3, PT, R4, 0x9, PT ;  /* 0x000000090400780c */ /* 0x000fe20003f64270 */
[----:B------:R-:W-:Y:S01]  /*5650*/  FMUL R72, R72, R88 ;  /* 0x0000005848487220 */ /* 0x000fe20000400000 */
[----:B------:R-:W-:Y:S01]  /*5660*/  @P2 STG.E.U16 desc[UR36][R8.64], R58 ;  /* 0x0000003a08002986 */ /* 0x000fe2000c101524 */
[----:B------:R-:W-:Y:S01]  /*5670*/  IADD3 R6, P1, P2, R57, R14, R7 ;  /* 0x0000000e39067210 */ /* 0x000fe20007a3e007 */
[----:B------:R-:W-:Y:S01]  /*5680*/  FMUL R73, R73, R88 ;  /* 0x0000005849497220 */ /* 0x000fe20000400000 */
[----:B------:R-:W-:Y:S01]  /*5690*/  F2FP.BF16.F32.PACK_AB R66, RZ, R66 ;  /* 0x00000042ff42723e */ /* 0x000fe200000010ff */
[-C--:B------:R-:W-:Y:S01]  /*56a0*/  FMUL R74, R74, R88.reuse ;  /* 0x000000584a4a7220 */ /* 0x080fe20000400000 */
[----:B------:R-:W-:Y:S01]  /*56b0*/  IADD3.X R7, R23, R15, R5, P1, P2 ;  /* 0x0000000f17077210 */ /* 0x000fe20000fe4405 */
[-C--:B------:R-:W-:Y:S01]  /*56c0*/  FMUL R75, R75, R88.reuse ;  /* 0x000000584b4b7220 */ /* 0x080fe20000400000 */
[C---:B------:R-:W-:Y:S01]  /*56d0*/  ISETP.GT.AND P1, PT, R3.reuse, RZ, P4 ;  /* 0x000000ff0300720c */ /* 0x040fe20002724270 */
[-C--:B------:R-:W-:Y:S01]  /*56e0*/  FMUL R76, R76, R88.reuse ;  /* 0x000000584c4c7220 */ /* 0x080fe20000400000 */
[----:B------:R-:W-:Y:S01]  /*56f0*/  @P0 STG.E.U16 desc[UR36][R8.64+0x2], R59 ;  /* 0x0000023b08000986 */ /* 0x000fe2000c101524 */
[----:B------:R-:W-:Y:S01]  /*5700*/  ISETP.GT.AND P0, PT, R3, RZ, P3 ;  /* 0x000000ff0300720c */ /* 0x000fe20001f04270 */
[-C--:B------:R-:W-:Y:S01]  /*5710*/  FMUL R77, R77, R88.reuse ;  /* 0x000000584d4d7220 */ /* 0x080fe20000400000 */
[----:B------:R-:W-:Y:S01]  /*5720*/  ISETP.GT.AND P2, PT, R4, 0x11, PT ;  /* 0x000000110400780c */ /* 0x000fe20003f44270 */
[-C--:B------:R-:W-:Y:S01]  /*5730*/  FMUL R78, R78, R88.reuse ;  /* 0x000000584e4e7220 */ /* 0x080fe20000400000 */
[----:B------:R-:W-:Y:S01]  /*5740*/  F2FP.BF16.F32.PACK_AB R67, RZ, R67 ;  /* 0x00000043ff43723e */ /* 0x000fe200000010ff */
[----:B------:R-:W-:Y:S01]  /*5750*/  FMUL R79, R79, R88 ;  /* 0x000000584f4f7220 */ /* 0x000fe20000400000 */
[----:B------:R-:W-:Y:S01]  /*5760*/  F2FP.BF16.F32.PACK_AB R68, RZ, R68 ;  /* 0x00000044ff44723e */ /* 0x000fe200000010ff */
[-C--:B------:R-:W-:Y:S01]  /*5770*/  FMUL R80, R80, R88.reuse ;  /* 0x0000005850507220 */ /* 0x080fe20000400000 */
[----:B------:R-:W-:Y:S01]  /*5780*/  F2FP.BF16.F32.PACK_AB R69, RZ, R69 ;  /* 0x00000045ff45723e */ /* 0x000fe200000010ff */
[----:B------:R-:W-:Y:S01]  /*5790*/  FMUL R81, R81, R88 ;  /* 0x0000005851517220 */ /* 0x000fe20000400000 */
[--C-:B------:R-:W-:Y:S01]  /*57a0*/  @P1 IMAD.MOV.U32 R10, RZ, RZ, R14.reuse ;  /* 0x000000ffff0a1224 */ /* 0x100fe200078e000e */
[----:B------:R-:W-:Y:S01]  /*57b0*/  F2FP.BF16.F32.PACK_AB R70, RZ, R70 ;  /* 0x00000046ff46723e */ /* 0x000fe200000010ff */
[--C-:B------:R-:W-:Y:S01]  /*57c0*/  @P1 IMAD.MOV.U32 R11, RZ, RZ, R15.reuse ;  /* 0x000000ffff0b1224 */ /* 0x100fe200078e000f */
[----:B------:R-:W-:Y:S01]  /*57d0*/  F2FP.BF16.F32.PACK_AB R71, RZ, R71 ;  /* 0x00000047ff47723e */ /* 0x000fe200000010ff */
[----:B------:R-:W-:Y:S01]  /*57e0*/  FMUL R82, R82, R88 ;  /* 0x0000005852527220 */ /* 0x000fe20000400000 */
[----:B------:R-:W-:Y:S01]  /*57f0*/  F2FP.BF16.F32.PACK_AB R72, RZ, R72 ;  /* 0x00000048ff48723e */ /* 0x000fe200000010ff */
[-C--:B------:R-:W-:Y:S01]  /*5800*/  FMUL R83, R83, R88.reuse ;  /* 0x0000005853537220 */ /* 0x080fe20000400000 */
[----:B------:R0:W-:Y:S01]  /*5810*/  @P1 STG.E.U16 desc[UR36][R10.64+0x10], R60 ;  /* 0x0000103c0a001986 */ /* 0x0001e2000c101524 */
[----:B------:R-:W-:Y:S01]  /*5820*/  ISETP.GT.AND P1, PT, R3, 0x8, P4 ;  /* 0x000000080300780c */ /* 0x000fe20002724270 */
[-C--:B------:R-:W-:Y:S01]  /*5830*/  FMUL R84, R84, R88.reuse ;  /* 0x0000005854547220 */ /* 0x080fe20000400000 */
[----:B------:R-:W-:Y:S01]  /*5840*/  F2FP.BF16.F32.PACK_AB R73, RZ, R73 ;  /* 0x00000049ff49723e */ /* 0x000fe200000010ff */
[----:B------:R-:W-:Y:S01]  /*5850*/  FMUL R85, R85, R88 ;  /* 0x0000005855557220 */ /* 0x000fe20000400000 */
[----:B------:R-:W-:Y:S01]  /*5860*/  F2FP.BF16.F32.PACK_AB R74, RZ, R74 ;  /* 0x0000004aff4a723e */ /* 0x000fe200000010ff */
[-C--:B------:R-:W-:Y:S01]  /*5870*/  FMUL R86, R86, R88.reuse ;  /* 0x0000005856567220 */ /* 0x080fe20000400000 */
[----:B------:R-:W-:Y:S01]  /*5880*/  F2FP.BF16.F32.PACK_AB R75, RZ, R75 ;  /* 0x0000004bff4b723e */ /* 0x000fe200000010ff */
[-C--:B------:R-:W-:Y:S01]  /*5890*/  FMUL R87, R87, R88.reuse ;  /* 0x0000005857577220 */ /* 0x080fe20000400000 */
[----:B------:R-:W-:Y:S01]  /*58a0*/  ISETP.GT.AND P5, PT, R4, 0x28, PT ;  /* 0x000000280400780c */ /* 0x000fe20003fa4270 */
[----:B------:R-:W-:Y:S01]  /*58b0*/  FMUL R24, R24, R88 ;  /* 0x0000005818187220 */ /* 0x000fe20000400000 */
[----:B------:R-:W-:Y:S01]  /*58c0*/  F2FP.BF16.F32.PACK_AB R76, RZ, R76 ;  /* 0x0000004cff4c723e */ /* 0x000fe200000010ff */
[--C-:B0-----:R-:W-:Y:S01]  /*58d0*/  @P0 IMAD.MOV.U32 R10, RZ, RZ, R14.reuse ;  /* 0x000000ffff0a0224 */ /* 0x101fe200078e000e */
[----:B------:R-:W-:Y:S01]  /*58e0*/  ISETP.GT.AND P4, PT, R4, 0x29, PT ;  /* 0x000000290400780c */ /* 0x000fe20003f84270 */
        /* <DEDUP_REMOVED lines=8> */
[C---:B------:R-:W-:Y:S01]  /*5970*/  ISETP.GT.AND P3, PT, R4.reuse, 0x10, PT ;  /* 0x000000100400780c */ /* 0x040fe20003f64270 */
[----:B------:R-:W-:Y:S01]  /*5980*/  @P1 STG.E.U16 desc[UR36][R8.64+0x10], R62 ;  /* 0x0000103e08001986 */ /* 0x000fe2000c101524 */
        /* <DEDUP_REMOVED lines=8> */
[----:B------:R-:W-:Y:S01]  /*5a10*/  F2FP.BF16.F32.PACK_AB R82, RZ, R82 ;  /* 0x00000052ff52723e */ /* 0x000fe200000010ff */
[----:B------:R-:W-:Y:S01]  /*5a20*/  @P0 STG.E.U16 desc[UR36][R8.64+0x12], R63 ;  /* 0x0000123f08000986 */ /* 0x000fe2000c101524 */
[----:B------:R-:W-:Y:S01]  /*5a30*/  ISETP.GT.AND P0, PT, R3, RZ, P3 ;  /* 0x000000ff0300720c */ /* 0x000fe20001f04270 */
[-C--:B------:R-:W-:Y:S01]  /*5a40*/  FMUL R32, R32, R88.reuse ;  /* 0x0000005820207220 */ /* 0x080fe20000400000 */
[----:B------:R-:W-:Y:S01]  /*5a50*/  F2FP.BF16.F32.PACK_AB R83, RZ, R83 ;  /* 0x00000053ff53723e */ /* 0x000fe200000010ff */
[----:B------:R-:W-:Y:S01]  /*5a60*/  FMUL R33, R33, R88 ;  /* 0x0000005821217220 */ /* 0x000fe20000400000 */
[----:B------:R-:W-:Y:S01]  /*5a70*/  F2FP.BF16.F32.PACK_AB R84, RZ, R84 ;  /* 0x00000054ff54723e */ /* 0x000fe200000010ff */
[-C--:B------:R-:W-:Y:S01]  /*5a80*/  FMUL R34, R34, R88.reuse ;  /* 0x0000005822227220 */ /* 0x080fe20000400000 */
[----:B------:R-:W-:Y:S01]  /*5a90*/  P2R R5, PR, RZ, 0x20 ;  /* 0x00000020ff057803 */ /* 0x000fe20000000000 */
[-C--:B------:R-:W-:Y:S01]  /*5aa0*/  FMUL R35, R35, R88.reuse ;  /* 0x0000005823237220 */ /* 0x080fe20000400000 */
[----:B------:R-:W-:Y:S01]  /*5ab0*/  F2FP.BF16.F32.PACK_AB R85, RZ, R85 ;  /* 0x00000055ff55723e */ /* 0x000fe200000010ff */
[----:B------:R-:W-:Y:S01]  /*5ac0*/  FMUL R36, R36, R88 ;  /* 0x0000005824247220 */ /* 0x000fe20000400000 */
[----:B------:R-:W-:Y:S01]  /*5ad0*/  F2FP.BF16.F32.PACK_AB R86, RZ, R86 ;  /* 0x00000056ff56723e */ /* 0x000fe200000010ff */
[----:B------:R-:W-:Y:S01]  /*5ae0*/  FMUL R37, R37, R88 ;  /* 0x0000005825257220 */ /* 0x000fe20000400000 */
[----:B------:R-:W-:Y:S01]  /*5af0*/  F2FP.BF16.F32.PACK_AB R87, RZ, R87 ;  /* 0x00000057ff57723e */ /* 0x000fe200000010ff */
[--C-:B0-----:R-:W-:Y:S01]  /*5b00*/  @P0 IMAD.MOV.U32 R10, RZ, RZ, R14.reuse ;  /* 0x000000ffff0a0224 */ /* 0x101fe200078e000e */
[----:B------:R-:W-:Y:S01]  /*5b10*/  F2FP.BF16.F32.PACK_AB R24, RZ, R24 ;  /* 0x00000018ff18723e */ /* 0x000fe200000010ff */
[--C-:B------:R-:W-:Y:S01]  /*5b20*/  @P0 IMAD.MOV.U32 R11, RZ, RZ, R15.reuse ;  /* 0x000000ffff0b0224 */ /* 0x100fe200078e000f */
[----:B------:R-:W-:Y:S01]  /*5b30*/  F2FP.BF16.F32.PACK_AB R25, RZ, R25 ;  /* 0x00000019ff19723e */ /* 0x000fe200000010ff */
[----:B------:R-:W-:Y:S01]  /*5b40*/  FMUL R38, R38, R88 ;  /* 0x0000005826267220 */ /* 0x000fe20000400000 */
[----:B------:R-:W-:Y:S01]  /*5b50*/  F2FP.BF16.F32.PACK_AB R26, RZ, R26 ;  /* 0x0000001aff1a723e */ /* 0x000fe200000010ff */
[-C--:B------:R-:W-:Y:S01]  /*5b60*/  FMUL R39, R39, R88.reuse ;  /* 0x0000005827277220 */ /* 0x080fe20000400000 */
[----:B------:R0:W-:Y:S01]  /*5b70*/  @P0 STG.E.U16 desc[UR36][R10.64+0x20], R64 ;  /* 0x000020400a000986 */ /* 0x0001e2000c101524 */
[----:B------:R-:W-:Y:S01]  /*5b80*/  ISETP.GT.AND P0, PT, R3, RZ, P2 ;  /* 0x000000ff0300720c */ /* 0x000fe20001704270 */
        /* <DEDUP_REMOVED lines=12> */
[----:B0-----:R-:W-:Y:S01]  /*5c50*/  @P0 IMAD.MOV.U32 R10, RZ, RZ, R14 ;  /* 0x000000ffff0a0224 */ /* 0x001fe200078e000e */
[----:B------:R-:W-:Y:S01]  /*5c60*/  F2FP.BF16.F32.PACK_AB R33, RZ, R33 ;  /* 0x00000021ff21723e */ /* 0x000fe200000010ff */
[----:B------:R-:W-:Y:S01]  /*5c70*/  @P0 IMAD.MOV.U32 R11, RZ, RZ, R15 ;  /* 0x000000ffff0b0224 */ /* 0x000fe200078e000f */
[----:B------:R-:W-:Y:S01]  /*5c80*/  F2FP.BF16.F32.PACK_AB R34, RZ, R34 ;  /* 0x00000022ff22723e */ /* 0x000fe200000010ff */
[-C--:B------:R-:W-:Y:S01]  /*5c90*/  FMUL R46, R46, R88.reuse ;  /* 0x000000582e2e7220 */ /* 0x080fe20000400000 */
[----:B------:R-:W-:Y:S01]  /*5ca0*/  F2FP.BF16.F32.PACK_AB R35, RZ, R35 ;  /* 0x00000023ff23723e */ /* 0x000fe200000010ff */
[-C--:B------:R-:W-:Y:S01]  /*5cb0*/  FMUL R47, R47, R88.reuse ;  /* 0x000000582f2f7220 */ /* 0x080fe20000400000 */
[----:B------:R0:W-:Y:S01]  /*5cc0*/  @P0 STG.E.U16 desc[UR36][R10.64+0x22], R65 ;  /* 0x000022410a000986 */ /* 0x0001e2000c101524 */
[----:B------:R-:W-:Y:S01]  /*5cd0*/  ISETP.GT.AND P0, PT, R3, 0x8, P3 ;  /* 0x000000080300780c */ /* 0x000fe20001f04270 */
[-C--:B------:R-:W-:Y:S01]  /*5ce0*/  FMUL R48, R48, R88.reuse ;  /* 0x0000005830307220 */ /* 0x080fe20000400000 */
[----:B------:R-:W-:Y:S01]  /*5cf0*/  ISETP.GT.AND P3, PT, R4, 0x30, PT ;  /* 0x000000300400780c */ /* 0x000fe20003f64270 */
        /* <DEDUP_REMOVED lines=11> */
[----:B------:R-:W-:Y:S01]  /*5db0*/  ISETP.GT.AND P0, PT, R3, 0x8, P2 ;  /* 0x000000080300780c */ /* 0x000fe20001704270 */
[-C--:B------:R-:W-:Y:S01]  /*5dc0*/  FMUL R54, R54, R88.reuse ;  /* 0x0000005836367220 */ /* 0x080fe20000400000 */
[----:B------:R-:W-:Y:S01]  /*5dd0*/  ISETP.GT.AND P2, PT, R4, 0x18, PT ;  /* 0x000000180400780c */ /* 0x000fe20003f44270 */
[----:B------:R-:W-:Y:S01]  /*5de0*/  FMUL R55, R55, R88 ;  /* 0x0000005837377220 */ /* 0x000fe20000400000 */
[----:B------:R-:W-:-:S02]  /*5df0*/  F2FP.BF16.F32.PACK_AB R41, RZ, R41 ;  /* 0x00000029ff29723e */ /* 0x000fc400000010ff */
[----:B------:R-:W-:Y:S02]  /*5e00*/  F2FP.BF16.F32.PACK_AB R42, RZ, R42 ;  /* 0x0000002aff2a723e */ /* 0x000fe400000010ff */
[----:B------:R-:W-:Y:S02]  /*5e10*/  F2FP.BF16.F32.PACK_AB R43, RZ, R43 ;  /* 0x0000002bff2b723e */ /* 0x000fe400000010ff */
[----:B------:R-:W-:Y:S02]  /*5e20*/  F2FP.BF16.F32.PACK_AB R44, RZ, R44 ;  /* 0x0000002cff2c723e */ /* 0x000fe400000010ff */
[----:B------:R-:W-:Y:S01]  /*5e30*/  F2FP.BF16.F32.PACK_AB R45, RZ, R45 ;  /* 0x0000002dff2d723e */ /* 0x000fe200000010ff */
[----:B------:R-:W-:Y:S01]  /*5e40*/  @P0 STG.E.U16 desc[UR36][R8.64+0x22], R67 ;  /* 0x0000224308000986 */ /* 0x000fe2000c101524 */
[----:B------:R-:W-:Y:S02]  /*5e50*/  ISETP.GT.AND P0, PT, R3, RZ, P2 ;  /* 0x000000ff0300720c */ /* 0x000fe40001704270 */
[----:B------:R-:W-:-:S02]  /*5e60*/  F2FP.BF16.F32.PACK_AB R46, RZ, R46 ;  /* 0x0000002eff2e723e */ /* 0x000fc400000010ff */
[----:B------:R-:W-:Y:S02]  /*5e70*/  F2FP.BF16.F32.PACK_AB R47, RZ, R47 ;  /* 0x0000002fff2f723e */ /* 0x000fe400000010ff */
[----:B------:R-:W-:Y:S02]  /*5e80*/  F2FP.BF16.F32.PACK_AB R48, RZ, R48 ;  /* 0x00000030ff30723e */ /* 0x000fe400000010ff */
[----:B------:R-:W-:Y:S02]  /*5e90*/  F2FP.BF16.F32.PACK_AB R49, RZ, R49 ;  /* 0x00000031ff31723e */ /* 0x000fe400000010ff */
[----:B------:R-:W-:Y:S02]  /*5ea0*/  F2FP.BF16.F32.PACK_AB R50, RZ, R50 ;  /* 0x00000032ff32723e */ /* 0x000fe400000010ff */
[----:B------:R-:W-:Y:S01]  /*5eb0*/  F2FP.BF16.F32.PACK_AB R51, RZ, R51 ;  /* 0x00000033ff33723e */ /* 0x000fe200000010ff */
[----:B0-----:R-:W-:Y:S01]  /*5ec0*/  @P0 IMAD.MOV.U32 R10, RZ, RZ, R14 ;  /* 0x000000ffff0a0224 */ /* 0x001fe200078e000e */
[----:B------:R-:W-:Y:S01]  /*5ed0*/  F2FP.BF16.F32.PACK_AB R52, RZ, R52 ;  /* 0x00000034ff34723e */ /* 0x000fe200000010ff */
[----:B------:R-:W-:Y:S01]  /*5ee0*/  @P0 IMAD.MOV.U32 R11, RZ, RZ, R15 ;  /* 0x000000ffff0b0224 */ /* 0x000fe200078e000f */
[----:B------:R-:W-:-:S02]  /*5ef0*/  F2FP.BF16.F32.PACK_AB R53, RZ, R53 ;  /* 0x00000035ff35723e */ /* 0x000fc400000010ff */
[----:B------:R-:W-:Y:S02]  /*5f00*/  F2FP.BF16.F32.PACK_AB R54, RZ, R54 ;  /* 0x00000036ff36723e */ /* 0x000fe400000010ff */
[----:B------:R0:W-:Y:S01]  /*5f10*/  @P0 STG.E.U16 desc[UR36][R10.64+0x30], R68 ;  /* 0x000030440a000986 */ /* 0x0001e2000c101524 */
[----:B------:R-:W-:Y:S02]  /*5f20*/  ISETP.GT.AND P0, PT, R3, RZ, P1 ;  /* 0x000000ff0300720c */ /* 0x000fe40000f04270 */
[----:B------:R-:W-:-:S11]  /*5f30*/  F2FP.BF16.F32.PACK_AB R55, RZ, R55 ;  /* 0x00000037ff37723e */ /* 0x000fd600000010ff */
[----:B0-----:R-:W-:Y:S02]  /*5f40*/  @P0 IMAD.MOV.U32 R10, RZ, RZ, R14 ;  /* 0x000000ffff0a0224 */ /* 0x001fe400078e000e */
[----:B------:R-:W-:-:S05]  /*5f50*/  @P0 IMAD.MOV.U32 R11, RZ, RZ, R15 ;  /* 0x000000ffff0b0224 */ /* 0x000fca00078e000f */
[----:B------:R0:W-:Y:S01]  /*5f60*/  @P0 STG.E.U16 desc[UR36][R10.64+0x32], R69 ;  /* 0x000032450a000986 */ /* 0x0001e2000c101524 */
[----:B------:R-:W-:Y:S02]  /*5f70*/  ISETP.GT.AND P0, PT, R3, 0x8, P2 ;  /* 0x000000080300780c */ /* 0x000fe40001704270 */
[----:B------:R-:W-:-:S11]  /*5f80*/  ISETP.GT.AND P2, PT, R4, 0x20, PT ;  /* 0x000000200400780c */ /* 0x000fd60003f44270 */
[----:B------:R-:W-:Y:S01]  /*5f90*/  @P0 STG.E.U16 desc[UR36][R8.64+0x30], R70 ;  /* 0x0000304608000986 */ /* 0x000fe2000c101524 */
[----:B------:R-:W-:Y:S02]  /*5fa0*/  ISETP.GT.AND P0, PT, R3, 0x8, P1 ;  /* 0x000000080300780c */ /* 0x000fe40000f04270 */
[----:B------:R-:W-:-:S11]  /*5fb0*/  ISETP.GT.AND P1, PT, R4, 0x21, PT ;  /* 0x000000210400780c */ /* 0x000fd60003f24270 */
[----:B------:R-:W-:Y:S01]  /*5fc0*/  @P0 STG.E.U16 desc[UR36][R8.64+0x32], R71 ;  /* 0x0000324708000986 */ /* 0x000fe2000c101524 */
[----:B------:R-:W-:-:S13]  /*5fd0*/  ISETP.GT.AND P0, PT, R3, RZ, P2 ;  /* 0x000000ff0300720c */ /* 0x000fda0001704270 */
[----:B0-----:R-:W-:Y:S02]  /*5fe0*/  @P0 IMAD.MOV.U32 R10, RZ, RZ, R14 ;  /* 0x000000ffff0a0224 */ /* 0x001fe400078e000e */
[----:B------:R-:W-:-:S05]  /*5ff0*/  @P0 IMAD.MOV.U32 R11, RZ, RZ, R15 ;  /* 0x000000ffff0b0224 */ /* 0x000fca00078e000f */
[----:B------:R0:W-:Y:S01]  /*6000*/  @P0 STG.E.U16 desc[UR36][R10.64+0x40], R72 ;  /* 0x000040480a000986 */ /* 0x0001e2000c101524 */
[----:B------:R-:W-:-:S13]  /*6010*/  ISETP.GT.AND P0, PT, R3, RZ, P1 ;  /* 0x000000ff0300720c */ /* 0x000fda0000f04270 */
[----:B0-----:R-:W-:Y:S02]  /*6020*/  @P0 IMAD.MOV.U32 R10, RZ, RZ, R14 ;  /* 0x000000ffff0a0224 */ /* 0x001fe400078e000e */
[----:B------:R-:W-:-:S05]  /*6030*/  @P0 IMAD.MOV.U32 R11, RZ, RZ, R15 ;  /* 0x000000ffff0b0224 */ /* 0x000fca00078e000f */
[----:B------:R0:W-:Y:S01]  /*6040*/  @P0 STG.E.U16 desc[UR36][R10.64+0x42], R73 ;  /* 0x000042490a000986 */ /* 0x0001e2000c101524 */
[----:B------:R-:W-:Y:S02]  /*6050*/  ISETP.GT.AND P0, PT, R3, 0x8, P2 ;  /* 0x000000080300780c */ /* 0x000fe40001704270 */
[----:B------:R-:W-:-:S11]  /*6060*/  ISETP.GT.AND P2, PT, R4, 0x38, PT ;  /* 0x000000380400780c */ /* 0x000fd60003f44270 */
[----:B------:R-:W-:Y:S01]  /*6070*/  @P0 STG.E.U16 desc[UR36][R8.64+0x40], R74 ;  /* 0x0000404a08000986 */ /* 0x000fe2000c101524 */
[----:B------:R-:W-:-:S13]  /*6080*/  ISETP.GT.AND P0, PT, R3, 0x8, P1 ;  /* 0x000000080300780c */ /* 0x000fda0000f04270 */
        /* <DEDUP_REMOVED lines=9> */
[----:B------:R-:W-:-:S13]  /*6120*/  ISETP.GT.AND P0, PT, R3, 0x8, P5 ;  /* 0x000000080300780c */ /* 0x000fda0002f04270 */
[----:B------:R-:W-:Y:S01]  /*6130*/  @P0 STG.E.U16 desc[UR36][R8.64+0x50], R78 ;  /* 0x0000504e08000986 */ /* 0x000fe2000c101524 */
[----:B------:R-:W-:-:S13]  /*6140*/  ISETP.GT.AND P0, PT, R3, 0x8, P4 ;  /* 0x000000080300780c */ /* 0x000fda0002704270 */
[----:B------:R-:W-:Y:S01]  /*6150*/  @P0 STG.E.U16 desc[UR36][R8.64+0x52], R79 ;  /* 0x0000524f08000986 */ /* 0x000fe2000c101524 */
[----:B------:R-:W-:-:S13]  /*6160*/  ISETP.GT.AND P0, PT, R3, RZ, P3 ;  /* 0x000000ff0300720c */ /* 0x000fda0001f04270 */
[----:B0-----:R-:W-:Y:S02]  /*6170*/  @P0 IMAD.MOV.U32 R10, RZ, RZ, R14 ;  /* 0x000000ffff0a0224 */ /* 0x001fe400078e000e */
[----:B------:R-:W-:-:S05]  /*6180*/  @P0 IMAD.MOV.U32 R11, RZ, RZ, R15 ;  /* 0x000000ffff0b0224 */ /* 0x000fca00078e000f */
[----:B------:R0:W-:Y:S01]  /*6190*/  @P0 STG.E.U16 desc[UR36][R10.64+0x60], R80 ;  /* 0x000060500a000986 */ /* 0x0001e2000c101524 */
[----:B------:R-:W-:-:S04]  /*61a0*/  ISETP.GT.AND P0, PT, R4, 0x31, PT ;  /* 0x000000310400780c */ /* 0x000fc80003f04270 */
        /* <DEDUP_REMOVED lines=8> */
[----:B------:R-:W-:-:S05]  /*6230*/  IADD3 R12, P1, R57, R8, RZ ;  /* 0x00000008390c7210 */ /* 0x000fca0007f3e0ff */
[----:B------:R-:W-:Y:S01]  /*6240*/  IMAD.X R13, R23, 0x1, R9, P1 ;  /* 0x00000001170d7824 */ /* 0x000fe200008e0609 */
[----:B------:R-:W-:-:S13]  /*6250*/  ISETP.GT.AND P1, PT, R3, RZ, P2 ;  /* 0x000000ff0300720c */ /* 0x000fda0001724270 */
[----:B------:R-:W-:Y:S01]  /*6260*/  @P1 STG.E.U16 desc[UR36][R14.64+0x70], R84 ;  /* 0x000070540e001986 */ /* 0x000fe2000c101524 */
[----:B------:R-:W-:-:S05]  /*6270*/  IADD3 R20, P1, R57, R8, RZ ;  /* 0x0000000839147210 */ /* 0x000fca0007f3e0ff */
[----:B------:R-:W-:Y:S01]  /*6280*/  IMAD.X R21, R23, 0x1, R9, P1 ;  /* 0x0000000117157824 */ /* 0x000fe200008e0609 */
[----:B0-----:R-:W-:-:S05]  /*6290*/  IADD3 R10, P1, R57, R14, RZ ;  /* 0x0000000e390a7210 */ /* 0x001fca0007f3e0ff */
[----:B------:R-:W-:Y:S01]  /*62a0*/  IMAD.X R11, R23, 0x1, R15, P1 ;  /* 0x00000001170b7824 */ /* 0x000fe200008e060f */
[----:B------:R-:W-:-:S04]  /*62b0*/  ISETP.GT.AND P1, PT, R4, 0x39, PT ;  /* 0x000000390400780c */ /* 0x000fc80003f24270 */
[----:B------:R-:W-:-:S13]  /*62c0*/  ISETP.GT.AND P5, PT, R3, RZ, P1 ;  /* 0x000000ff0300720c */ /* 0x000fda0000fa4270 */
[----:B------:R-:W-:Y:S01]  /*62d0*/  @P5 STG.E.U16 desc[UR36][R14.64+0x72], R85 ;  /* 0x000072550e005986 */ /* 0x000fe2000c101524 */
[----:B------:R-:W-:-:S13]  /*62e0*/  ISETP.GT.AND P5, PT, R3, 0x8, P2 ;  /* 0x000000080300780c */ /* 0x000fda00017a4270 */
[----:B------:R-:W-:Y:S01]  /*62f0*/  @P5 STG.E.U16 desc[UR36][R8.64+0x70], R86 ;  /* 0x0000705608005986 */ /* 0x000fe2000c101524 */
[----:B------:R-:W-:-:S13]  /*6300*/  ISETP.GT.AND P5, PT, R3, 0x8, P1 ;  /* 0x000000080300780c */ /* 0x000fda0000fa4270 */
[----:B------:R0:W-:Y:S01]  /*6310*/  @P5 STG.E.U16 desc[UR36][R8.64+0x72], R87 ;  /* 0x0000725708005986 */ /* 0x0001e2000c101524 */
[C---:B------:R-:W-:Y:S02]  /*6320*/  ISETP.GT.AND P5, PT, R3.reuse, 0x80, P6 ;  /* 0x000000800300780c */ /* 0x040fe400037a4270 */
[----:B------:R-:W-:-:S11]  /*6330*/  ISETP.GT.AND P6, PT, R3, 0x88, P6 ;  /* 0x000000880300780c */ /* 0x000fd600037c4270 */
[----:B------:R-:W-:Y:S01]  /*6340*/  @P5 STG.E.U16 desc[UR36][R10.64], R24 ;  /* 0x000000180a005986 */ /* 0x000fe2000c101524 */
[----:B------:R-:W-:-:S04]  /*6350*/  ISETP.GT.AND P5, PT, R4, 0x1, PT ;  /* 0x000000010400780c */ /* 0x000fc80003fa4270 */
[----:B------:R-:W-:-:S13]  /*6360*/  ISETP.GT.AND P5, PT, R3, 0x80, P5 ;  /* 0x000000800300780c */ /* 0x000fda0002fa4270 */
[----:B0-----:R-:W-:Y:S02]  /*6370*/  @P5 IMAD.MOV.U32 R8, RZ, RZ, R10 ;  /* 0x000000ffff085224 */ /* 0x001fe400078e000a */
[----:B------:R-:W-:-:S05]  /*6380*/  @P5 IMAD.MOV.U32 R9, RZ, RZ, R11 ;  /* 0x000000ffff095224 */ /* 0x000fca00078e000b */
[----:B------:R0:W-:Y:S01]  /*6390*/  @P5 STG.E.U16 desc[UR36][R8.64+0x2], R25 ;  /* 0x0000021908005986 */ /* 0x0001e2000c101524 */
[----:B------:R-:W-:-:S03]  /*63a0*/  ISETP.NE.AND P5, PT, R5, RZ, PT ;  /* 0x000000ff0500720c */ /* 0x000fc60003fa5270 */
[----:B------:R-:W-:Y:S01]  /*63b0*/  @P6 STG.E.U16 desc[UR36][R12.64], R26 ;  /* 0x0000001a0c006986 */ /* 0x000fe2000c101524 */
[----:B------:R-:W-:-:S04]  /*63c0*/  ISETP.GT.AND P6, PT, R4, 0x1, PT ;  /* 0x000000010400780c */ /* 0x000fc80003fc4270 */
[----:B------:R-:W-:-:S13]  /*63d0*/  ISETP.GT.AND P6, PT, R3, 0x88, P6 ;  /* 0x000000880300780c */ /* 0x000fda00037c4270 */
[----:B------:R-:W-:Y:S01]  /*63e0*/  @P6 STG.E.U16 desc[UR36][R20.64+0x2], R27 ;  /* 0x0000021b14006986 */ /* 0x000fe2000c101524 */
[----:B------:R-:W-:-:S04]  /*63f0*/  ISETP.GT.AND P6, PT, R4, 0x8, PT ;  /* 0x000000080400780c */ /* 0x000fc80003fc4270 */
[----:B------:R-:W-:-:S13]  /*6400*/  ISETP.GT.AND P6, PT, R3, 0x80, P6 ;  /* 0x000000800300780c */ /* 0x000fda00037c4270 */
[----:B0-----:R-:W-:Y:S02]  /*6410*/  @P6 IMAD.MOV.U32 R8, RZ, RZ, R10 ;  /* 0x000000ffff086224 */ /* 0x001fe400078e000a */
[----:B------:R-:W-:-:S05]  /*6420*/  @P6 IMAD.MOV.U32 R9, RZ, RZ, R11 ;  /* 0x000000ffff096224 */ /* 0x000fca00078e000b */
[----:B------:R0:W-:Y:S01]  /*6430*/  @P6 STG.E.U16 desc[UR36][R8.64+0x10], R28 ;  /* 0x0000101c08006986 */ /* 0x0001e2000c101524 */
[----:B------:R-:W-:-:S04]  /*6440*/  ISETP.GT.AND P6, PT, R4, 0x9, PT ;  /* 0x000000090400780c */ /* 0x000fc80003fc4270 */
[----:B------:R-:W-:-:S13]  /*6450*/  ISETP.GT.AND P6, PT, R3, 0x80, P6 ;  /* 0x000000800300780c */ /* 0x000fda00037c4270 */
[----:B0-----:R-:W-:Y:S02]  /*6460*/  @P6 IMAD.MOV.U32 R8, RZ, RZ, R10 ;  /* 0x000000ffff086224 */ /* 0x001fe400078e000a */
[----:B------:R-:W-:-:S05]  /*6470*/  @P6 IMAD.MOV.U32 R9, RZ, RZ, R11 ;  /* 0x000000ffff096224 */ /* 0x000fca00078e000b */
[----:B------:R0:W-:Y:S01]  /*6480*/  @P6 STG.E.U16 desc[UR36][R8.64+0x12], R29 ;  /* 0x0000121d08006986 */ /* 0x0001e2000c101524 */
[----:B------:R-:W-:-:S04]  /*6490*/  ISETP.GT.AND P6, PT, R4, 0x8, PT ;  /* 0x000000080400780c */ /* 0x000fc80003fc4270 */
[----:B------:R-:W-:-:S13]  /*64a0*/  ISETP.GT.AND P6, PT, R3, 0x88, P6 ;  /* 0x000000880300780c */ /* 0x000fda00037c4270 */
        /* <DEDUP_REMOVED lines=45> */
[----:B------:R-:W-:Y:S01]  /*6780*/  @P6 STG.E.U16 desc[UR36][R8.64+0x42], R41 ;  /* 0x0000422908006986 */ /* 0x000fe2000c101524 */
[----:B------:R-:W-:-:S04]  /*6790*/  ISETP.GT.AND P6, PT, R4, 0x20, PT ;  /* 0x000000200400780c */ /* 0x000fc80003fc4270 */
[----:B------:R-:W-:-:S13]  /*67a0*/  ISETP.GT.AND P6, PT, R3, 0x88, P6 ;  /* 0x000000880300780c */ /* 0x000fda00037c4270 */
[----:B------:R-:W-:Y:S01]  /*67b0*/  @P6 STG.E.U16 desc[UR36][R6.64+0x40], R42 ;  /* 0x0000402a06006986 */ /* 0x000fe2000c101524 */
[----:B------:R-:W-:-:S04]  /*67c0*/  ISETP.GT.AND P6, PT, R4, 0x21, PT ;  /* 0x000000210400780c */ /* 0x000fc80003fc4270 */
[----:B------:R-:W-:-:S13]  /*67d0*/  ISETP.GT.AND P6, PT, R3, 0x88, P6 ;  /* 0x000000880300780c */ /* 0x000fda00037c4270 */
[----:B------:R-:W-:Y:S02]  /*67e0*/  @P6 IMAD.MOV.U32 R4, RZ, RZ, R6 ;  /* 0x000000ffff046224 */ /* 0x000fe400078e0006 */
[----:B------:R-:W-:-:S05]  /*67f0*/  @P6 IMAD.MOV.U32 R5, RZ, RZ, R7 ;  /* 0x000000ffff056224 */ /* 0x000fca00078e0007 */
[----:B------:R0:W-:Y:S01]  /*6800*/  @P6 STG.E.U16 desc[UR36][R4.64+0x42], R43 ;  /* 0x0000422b04006986 */ /* 0x0001e2000c101524 */
[C---:B------:R-:W-:Y:S02]  /*6810*/  ISETP.GT.AND P6, PT, R3.reuse, 0x80, P5 ;  /* 0x000000800300780c */ /* 0x040fe40002fc4270 */
[----:B------:R-:W-:-:S11]  /*6820*/  ISETP.GT.AND P5, PT, R3, 0x88, P5 ;  /* 0x000000880300780c */ /* 0x000fd60002fa4270 */
[----:B0-----:R-:W-:Y:S02]  /*6830*/  @P6 IMAD.MOV.U32 R4, RZ, RZ, R10 ;  /* 0x000000ffff046224 */ /* 0x001fe400078e000a */
[----:B------:R-:W-:-:S05]  /*6840*/  @P6 IMAD.MOV.U32 R5, RZ, RZ, R11 ;  /* 0x000000ffff056224 */ /* 0x000fca00078e000b */
[----:B------:R0:W-:Y:S01]  /*6850*/  @P6 STG.E.U16 desc[UR36][R4.64+0x50], R44 ;  /* 0x0000502c04006986 */ /* 0x0001e2000c101524 */
[C---:B------:R-:W-:Y:S02]  /*6860*/  ISETP.GT.AND P6, PT, R3.reuse, 0x80, P4 ;  /* 0x000000800300780c */ /* 0x040fe400027c4270 */
[----:B------:R-:W-:-:S11]  /*6870*/  ISETP.GT.AND P4, PT, R3, 0x88, P4 ;  /* 0x000000880300780c */ /* 0x000fd60002784270 */
[----:B0-----:R-:W-:Y:S02]  /*6880*/  @P6 IMAD.MOV.U32 R4, RZ, RZ, R10 ;  /* 0x000000ffff046224 */ /* 0x001fe400078e000a */
[----:B------:R-:W-:-:S05]  /*6890*/  @P6 IMAD.MOV.U32 R5, RZ, RZ, R11 ;  /* 0x000000ffff056224 */ /* 0x000fca00078e000b */
[----:B------:R0:W-:Y:S02]  /*68a0*/  @P6 STG.E.U16 desc[UR36][R4.64+0x52], R45 ;  /* 0x0000522d04006986 */ /* 0x0001e4000c101524 */
[----:B0-----:R-:W-:Y:S02]  /*68b0*/  @P5 IMAD.MOV.U32 R4, RZ, RZ, R6 ;  /* 0x000000ffff045224 */ /* 0x001fe400078e0006 */
[----:B------:R-:W-:-:S05]  /*68c0*/  @P5 IMAD.MOV.U32 R5, RZ, RZ, R7 ;  /* 0x000000ffff055224 */ /* 0x000fca00078e0007 */
[----:B------:R0:W-:Y:S01]  /*68d0*/  @P5 STG.E.U16 desc[UR36][R4.64+0x50], R46 ;  /* 0x0000502e04005986 */ /* 0x0001e2000c101524 */
[C---:B------:R-:W-:Y:S02]  /*68e0*/  ISETP.GT.AND P5, PT, R3.reuse, 0x80, P3 ;  /* 0x000000800300780c */ /* 0x040fe40001fa4270 */
[----:B------:R-:W-:Y:S01]  /*68f0*/  ISETP.GT.AND P3, PT, R3, 0x88, P3 ;  /* 0x000000880300780c */ /* 0x000fe20001f64270 */
        /* <DEDUP_REMOVED lines=17> */
[----:B------:R0:W-:Y:S02]  /*6a10*/  @P3 STG.E.U16 desc[UR36][R4.64+0x60], R50 ;  /* 0x0000603204003986 */ /* 0x0001e4000c101524 */
[----:B0-----:R-:W-:Y:S02]  /*6a20*/  @P0 IMAD.MOV.U32 R4, RZ, RZ, R6 ;  /* 0x000000ffff040224 */ /* 0x001fe400078e0006 */
[----:B------:R-:W-:-:S05]  /*6a30*/  @P0 IMAD.MOV.U32 R5, RZ, RZ, R7 ;  /* 0x000000ffff050224 */ /* 0x000fca00078e0007 */
[----:B------:R0:W-:Y:S02]  /*6a40*/  @P0 STG.E.U16 desc[UR36][R4.64+0x62], R51 ;  /* 0x0000623304000986 */ /* 0x0001e4000c101524 */
[----:B0-----:R-:W-:Y:S02]  /*6a50*/  @P5 IMAD.MOV.U32 R4, RZ, RZ, R10 ;  /* 0x000000ffff045224 */ /* 0x001fe400078e000a */
[----:B------:R-:W-:-:S05]  /*6a60*/  @P5 IMAD.MOV.U32 R5, RZ, RZ, R11 ;  /* 0x000000ffff055224 */ /* 0x000fca00078e000b */
[----:B------:R0:W-:Y:S04]  /*6a70*/  @P5 STG.E.U16 desc[UR36][R4.64+0x70], R52 ;  /* 0x0000703404005986 */ /* 0x0001e8000c101524 */
[----:B------:R1:W-:Y:S01]  /*6a80*/  @P4 STG.E.U16 desc[UR36][R10.64+0x72], R53 ;  /* 0x000072350a004986 */ /* 0x0003e2000c101524 */
[----:B0-----:R-:W-:Y:S02]  /*6a90*/  @P2 IMAD.MOV.U32 R4, RZ, RZ, R6 ;  /* 0x000000ffff042224 */ /* 0x001fe400078e0006 */
[----:B------:R-:W-:-:S05]  /*6aa0*/  @P2 IMAD.MOV.U32 R5, RZ, RZ, R7 ;  /* 0x000000ffff052224 */ /* 0x000fca00078e0007 */
[----:B------:R1:W-:Y:S04]  /*6ab0*/  @P2 STG.E.U16 desc[UR36][R4.64+0x70], R54 ;  /* 0x0000703604002986 */ /* 0x0003e8000c101524 */
[----:B------:R1:W-:Y:S02]  /*6ac0*/  @P1 STG.E.U16 desc[UR36][R6.64+0x72], R55 ;  /* 0x0000723706001986 */ /* 0x0003e4000c101524 */
.L_x_153:
[----:B------:R-:W-:Y:S05]  /*6ad0*/  BSYNC B0 ;  /* 0x0000000000007941 */ /* 0x000fea0003800000 */
.L_x_29:
[----:B------:R-:W-:Y:S01]  /*6ae0*/  ULDC UR4, c[0x0][0xc] ;  /* 0x0000030000047ab9 */ /* 0x000fe20000000800 */
[----:B------:R-:W-:Y:S01]  /*6af0*/  ULDC UR5, c[0x0][0x10] ;  /* 0x0000040000057ab9 */ /* 0x000fe20000000800 */
[----:B------:R-:W2:Y:S01]  /*6b00*/  LDC R3, c[0x0][0x14] ;  /* 0x00000500ff037b82 */ /* 0x000ea20000000800 */
[----:B------:R-:W-:Y:S01]  /*6b10*/  UIMAD.WIDE.U32 UR4, UR4, UR5, URZ ;  /* 0x00000005040472a5 */ /* 0x000fe2000f8e003f */
[----:B------:R-:W-:Y:S02]  /*6b20*/  IMAD.MOV.U32 R90, RZ, RZ, -0x1 ;  /* 0xffffffffff5a7424 */ /* 0x000fe400078e00ff */
[----:B------:R-:W-:-:S03]  /*6b30*/  IMAD.MOV.U32 R23, RZ, RZ, -0x1 ;  /* 0xffffffffff177424 */ /* 0x000fc600078e00ff */
[----:B--2---:R-:W-:-:S04]  /*6b40*/  IMAD.WIDE.U32 R16, R3, UR4, R16 ;  /* 0x0000000403107c25 */ /* 0x004fc8000f8e0010 */
[----:B------:R-:W-:Y:S01]  /*6b50*/  IMAD R3, R3, UR5, RZ ;  /* 0x0000000503037c24 */ /* 0x000fe2000f8e02ff */
[----:B------:R-:W-:Y:S02]  /*6b60*/  ULDC.64 UR4, c[0x0][0x650] ;  /* 0x0001940000047ab9 */ /* 0x000fe40000000a00 */
[----:B------:R-:W-:Y:S01]  /*6b70*/  ISETP.GE.U32.AND P0, PT, R16, UR4, PT ;  /* 0x0000000410007c0c */ /* 0x000fe2000bf06070 */
[--C-:B------:R-:W-:Y:S01]  /*6b80*/  IMAD.IADD R17, R17, 0x1, R3.reuse ;  /* 0x0000000111117824 */ /* 0x100fe200078e0203 */
[----:B------:R-:W-:-:S04]  /*6b90*/  PRMT R3, RZ, 0x7610, R3 ;  /* 0x00007610ff037816 */ /* 0x000fc80000000003 */
[----:B------:R-:W-:-:S13]  /*6ba0*/  ISETP.GE.U32.AND.EX P0, PT, R17, UR5, PT, P0 ;  /* 0x0000000511007c0c */ /* 0x000fda000bf06100 */
[----:B------:R-:W-:Y:S05]  /*6bb0*/  @P0 BRA `(.L_x_154) ;  /* 0x0000000400640947 */ /* 0x000fea0003800000 */
[----:B0-----:R-:W0:Y:S01]  /*6bc0*/  S2R R12, SR_CTAID.X ;  /* 0x00000000000c7919 */ /* 0x001e220000002500 */
[----:B-1--4-:R-:W1:Y:S01]  /*6bd0*/  LDC.64 R10, c[0x0][0x628] ;  /* 0x00018a00ff0a7b82 */ /* 0x012e620000000a00 */
[----:B------:R-:W-:Y:S01]  /*6be0*/  ULDC UR4, c[0x0][0x150] ;  /* 0x0000540000047ab9 */ /* 0x000fe20000000800 */
[----:B------:R-:W-:Y:S01]  /*6bf0*/  IMAD.MOV.U32 R8, RZ, RZ, R16 ;  /* 0x000000ffff087224 */ /* 0x000fe200078e0010 */
[----:B------:R-:W2:Y:S01]  /*6c00*/  S2R R24, SR_CTAID.Y ;  /* 0x0000000000187919 */ /* 0x000ea20000002600 */
[----:B------:R-:W-:-:S04]  /*6c10*/  IMAD.MOV.U32 R9, RZ, RZ, R17 ;  /* 0x000000ffff097224 */ /* 0x000fc800078e0011 */
[----:B------:R-:W4:Y:S08]  /*6c20*/  LDC R21, c[0x0][0x144] ;  /* 0x00005100ff157b82 */ /* 0x000f300000000800 */
[----:B------:R-:W2:Y:S08]  /*6c30*/  LDC R0, c[0x0][0x630] ;  /* 0x00018c00ff007b82 */ /* 0x000eb00000000800 */
[----:B------:R-:W2:Y:S01]  /*6c40*/  LDC.64 R14, c[0x0][0x620] ;  /* 0x00018800ff0e7b82 */ /* 0x000ea20000000a00 */
[----:B-1----:R-:W-:-:S04]  /*6c50*/  ISETP.NE.U32.AND P0, PT, R10, RZ, PT ;  /* 0x000000ff0a00720c */ /* 0x002fc80003f05070 */
[----:B------:R-:W-:Y:S02]  /*6c60*/  ISETP.NE.AND.EX P0, PT, R11, RZ, PT, P0 ;  /* 0x000000ff0b00720c */ /* 0x000fe40003f05300 */
[----:B0-----:R-:W-:-:S05]  /*6c70*/  I2FP.F32.U32 R3, R12 ;  /* 0x0000000c00037245 */ /* 0x001fca0000201000 */
[----:B------:R-:W-:-:S04]  /*6c80*/  FMUL R3, R3, UR4 ;  /* 0x0000000403037c20 */ /* 0x000fc80008400000 */
[----:B------:R0:W1:Y:S02]  /*6c90*/  F2I.U32.TRUNC.NTZ R20, R3 ;  /* 0x0000000300147305 */ /* 0x000064000020f000 */
[----:B----4-:R-:W-:Y:S05]  /*6ca0*/  @!P0 BRA `(.L_x_155) ;  /* 0x0000000000288947 */ /* 0x010fea0003800000 */
[----:B0-----:R-:W0:Y:S02]  /*6cb0*/  LDC R3, c[0x0][0x634] ;  /* 0x00018d00ff037b82 */ /* 0x001e240000000800 */
        /* <DEDUP_REMOVED lines=9> */
.L_x_155:
[----:B------:R-:W4:Y:S01]  /*6d50*/  LDC.64 R28, c[0x0][0x640] ;  /* 0x00019000ff1c7b82 */ /* 0x000f220000000a00 */
[-CC-:B--2---:R-:W-:Y:S01]  /*6d60*/  SHF.R.U64 R23, R8, R0.reuse, R9.reuse ;  /* 0x0000000008177219 */ /* 0x184fe20000001209 */
[----:B-1----:R-:W-:Y:S01]  /*6d70*/  IMAD.MOV R20, RZ, RZ, -R20 ;  /* 0x000000ffff147224 */ /* 0x002fe200078e0a14 */
[----:B------:R-:W-:Y:S01]  /*6d80*/  SHF.R.U32.HI R0, RZ, R0, R9 ;  /* 0x00000000ff007219 */ /* 0x000fe20000011609 */
[----:B------:R-:W-:Y:S01]  /*6d90*/  ULDC UR4, c[0x0][0x154] ;  /* 0x0000550000047ab9 */ /* 0x000fe20000000800 */
[----:B0-----:R-:W-:Y:S01]  /*6da0*/  IADD3 R3, P0, RZ, -R23, RZ ;  /* 0x80000017ff037210 */ /* 0x001fe20007f1e0ff */
[----:B------:R-:W-:Y:S02]  /*6db0*/  IMAD R21, R21, R20, R12 ;  /* 0x0000001415157224 */ /* 0x000fe400078e020c */
[----:B------:R-:W0:Y:S01]  /*6dc0*/  LDC R6, c[0x0][0x618] ;  /* 0x00018600ff067b82 */ /* 0x000e220000000800 */
[----:B------:R-:W-:Y:S02]  /*6dd0*/  IMAD.MOV.U32 R7, RZ, RZ, 0x1 ;  /* 0x00000001ff077424 */ /* 0x000fe400078e00ff */
[----:B------:R-:W-:-:S04]  /*6de0*/  IMAD.X R5, RZ, RZ, ~R0, P0 ;  /* 0x000000ffff057224 */ /* 0x000fc800000e0e00 */
[-C--:B------:R-:W-:Y:S01]  /*6df0*/  IMAD R0, R5, R14.reuse, RZ ;  /* 0x0000000e05007224 */ /* 0x080fe200078e02ff */
[----:B------:R-:W1:Y:S01]  /*6e00*/  LDC R8, c[0x0][0x608] ;  /* 0x00018200ff087b82 */ /* 0x000e620000000800 */
[----:B------:R-:W-:-:S04]  /*6e10*/  IMAD.WIDE.U32 R4, R3, R14, R16 ;  /* 0x0000000e03047225 */ /* 0x000fc800078e0010 */
[----:B------:R-:W-:Y:S01]  /*6e20*/  IMAD R3, R3, R15, R0 ;  /* 0x0000000f03037224 */ /* 0x000fe200078e0200 */
[----:B------:R-:W-:Y:S02]  /*6e30*/  I2FP.F32.U32 R0, R24 ;  /* 0x0000001800007245 */ /* 0x000fe40000201000 */
[----:B------:R-:W2:Y:S01]  /*6e40*/  LDC R26, c[0x0][0x658] ;  /* 0x00019600ff1a7b82 */ /* 0x000ea20000000800 */
[----:B------:R-:W-:Y:S01]  /*6e50*/  IMAD.IADD R3, R5, 0x1, R3 ;  /* 0x0000000105037824 */ /* 0x000fe200078e0203 */
[----:B----4-:R-:W-:Y:S01]  /*6e60*/  ISETP.NE.U32.AND P0, PT, R28, RZ, PT ;  /* 0x000000ff1c00720c */ /* 0x010fe20003f05070 */
[----:B------:R-:W-:Y:S01]  /*6e70*/  FMUL R0, R0, UR4 ;  /* 0x0000000400007c20 */ /* 0x000fe20008400000 */
[----:B------:R-:W-:Y:S02]  /*6e80*/  IMAD.MOV.U32 R5, RZ, RZ, -0x1 ;  /* 0xffffffffff057424 */ /* 0x000fe400078e00ff */
[----:B------:R-:W-:Y:S01]  /*6e90*/  ISETP.NE.AND.EX P0, PT, R29, RZ, PT, P0 ;  /* 0x000000ff1d00720c */ /* 0x000fe20003f05300 */
[----:B------:R4:W2:Y:S01]  /*6ea0*/  F2I.U32.TRUNC.NTZ R13, R0 ;  /* 0x00000000000d7305 */ /* 0x0008a2000020f000 */
[----:B------:R-:W3:Y:S01]  /*6eb0*/  LDC R15, c[0x0][0x148] ;  /* 0x00005200ff0f7b82 */ /* 0x000ee20000000800 */
[----:B0-----:R-:W-:-:S02]  /*6ec0*/  SHF.R.U64 R12, R4, R6, R3 ;  /* 0x00000006040c7219 */ /* 0x001fc40000001203 */
[----:B------:R-:W-:-:S05]  /*6ed0*/  SHF.R.U32.HI R3, RZ, R6, R3 ;  /* 0x00000006ff037219 */ /* 0x000fca0000011603 */
[----:B------:R-:W0:Y:S01]  /*6ee0*/  LDC R20, c[0x0][0x600] ;  /* 0x00018000ff147b82 */ /* 0x000e220000000800 */
[-CC-:B-1----:R-:W-:Y:S02]  /*6ef0*/  SHF.R.U64 R10, R12, R8.reuse, R3.reuse ;  /* 0x000000080c0a7219 */ /* 0x182fe40000001203 */
[----:B------:R-:W-:-:S05]  /*6f00*/  SHF.R.U32.HI R3, RZ, R8, R3 ;  /* 0x00000008ff037219 */ /* 0x000fca0000011603 */
[----:B------:R-:W1:Y:S01]  /*6f10*/  LDC R27, c[0x0][0x648] ;  /* 0x00019200ff1b7b82 */ /* 0x000e620000000800 */
[-C--:B--2---:R-:W-:Y:S02]  /*6f20*/  SHF.L.U32 R4, R5, R26.reuse, RZ ;  /* 0x0000001a05047219 */ /* 0x084fe400000006ff */
[-CC-:B------:R-:W-:Y:S02]  /*6f30*/  SHF.R.U64 R14, R10, R26.reuse, R3.reuse ;  /* 0x0000001a0a0e7219 */ /* 0x180fe40000001203 */
[----:B------:R-:W-:Y:S02]  /*6f40*/  SHF.R.U32.HI R5, RZ, R26, R3 ;  /* 0x0000001aff057219 */ /* 0x000fe40000011603 */
[----:B------:R-:W-:Y:S01]  /*6f50*/  LOP3.LUT R25, RZ, R4, RZ, 0x33, !PT ;  /* 0x00000004ff197212 */ /* 0x000fe200078e33ff */
[----:B------:R-:W2:Y:S01]  /*6f60*/  LDC R30, c[0x0][0x638] ;  /* 0x00018e00ff1e7b82 */ /* 0x000ea20000000800 */
[----:B------:R-:W-:Y:S01]  /*6f70*/  SHF.L.U32 R26, R7, R26, RZ ;  /* 0x0000001a071a7219 */ /* 0x000fe200000006ff */
[----:B------:R-:W-:-:S06]  /*6f80*/  IMAD.MOV.U32 R4, RZ, RZ, R14 ;  /* 0x000000ffff047224 */ /* 0x000fcc00078e000e */
[----:B------:R-:W0:Y:S01]  /*6f90*/  LDC R31, c[0x0][0x610] ;  /* 0x00018400ff1f7b82 */ /* 0x000e220000000800 */
[----:B----4-:R-:W-:Y:S05]  /*6fa0*/  @!P0 BRA `(.L_x_156) ;  /* 0x0000000000288947 */ /* 0x010fea0003800000 */
[----:B------:R-:W4:Y:S02]  /*6fb0*/  LDC R3, c[0x0][0x64c] ;  /* 0x00019300ff037b82 */ /* 0x000f240000000800 */
[----:B----4-:R-:W-:-:S05]  /*6fc0*/  IADD3 R3, P0, R14, R3, RZ ;  /* 0x000000030e037210 */ /* 0x010fca0007f1e0ff */
        /* <DEDUP_REMOVED lines=8> */
.L_x_156:
[----:B------:R-:W-:Y:S01]  /*7050*/  ISETP.NE.AND P0, PT, R2, 0x1, PT ;  /* 0x000000010200780c */ /* 0x000fe20003f05270 */
[----:B0-----:R-:W-:Y:S01]  /*7060*/  VIADD R7, R20, 0xffffffff ;  /* 0xffffffff14077836 */ /* 0x001fe20000000000 */
[----:B-1----:R-:W-:Y:S01]  /*7070*/  SHF.R.U64 R0, R4, R27, R5 ;  /* 0x0000001b04007219 */ /* 0x002fe20000001205 */
[----:B------:R-:W-:Y:S01]  /*7080*/  IMAD.MOV R13, RZ, RZ, -R13 ;  /* 0x000000ffff0d7224 */ /* 0x000fe200078e0a0d */
[----:B------:R-:W-:Y:S01]  /*7090*/  LOP3.LUT R5, R10, R25, RZ, 0xc0, !PT ;  /* 0x000000190a057212 */ /* 0x000fe200078ec0ff */
[----:B------:R-:W-:Y:S01]  /*70a0*/  IMAD.MOV.U32 R4, RZ, RZ, 0x1 ;  /* 0x00000001ff047424 */ /* 0x000fe200078e00ff */
[----:B------:R-:W-:Y:S01]  /*70b0*/  LOP3.LUT R12, R12, R7, RZ, 0xc0, !PT ;  /* 0x000000070c0c7212 */ /* 0x000fe200078ec0ff */
[----:B------:R-:W-:Y:S02]  /*70c0*/  IMAD.MOV R3, RZ, RZ, -R0 ;  /* 0x000000ffff037224 */ /* 0x000fe400078e0a00 */
[----:B------:R-:W-:Y:S02]  /*70d0*/  IMAD R0, R26, R0, R5 ;  /* 0x000000001a007224 */ /* 0x000fe400078e0205 */
[----:B--2---:R-:W-:-:S02]  /*70e0*/  IMAD R3, R3, R30, R14 ;  /* 0x0000001e03037224 */ /* 0x004fc400078e020e */
[----:B---3--:R-:W-:Y:S02]  /*70f0*/  @P0 IMAD R21, R15, R13, R24 ;  /* 0x0000000d0f150224 */ /* 0x008fe400078e0218 */
[----:B------:R-:W-:Y:S01]  /*7100*/  IMAD R5, R3, R20, R12 ;  /* 0x0000001403057224 */ /* 0x000fe200078e020c */
[----:B------:R-:W-:Y:S01]  /*7110*/  PRMT R3, R4, 0x7610, R3 ;  /* 0x0000761004037816 */ /* 0x000fe20000000003 */
[----:B------:R-:W-:-:S05]  /*7120*/  IMAD R0, R0, R31, R21 ;  /* 0x0000001f00007224 */ /* 0x000fca00078e0215 */
[----:B------:R-:W-:Y:S02]  /*7130*/  SEL R90, R5, R0, !P0 ;  /* 0x00000000055a7207 */ /* 0x000fe40004000000 */
[----:B------:R-:W-:-:S07]  /*7140*/  SEL R0, R0, R5, !P0 ;  /* 0x0000000500007207 */ /* 0x000fce0004000000 */
.L_x_154:
[----:B------:R-:W-:Y:S01]  /*7150*/  LOP3.LUT P0, RZ, R3, 0xff, RZ, 0xc0, !PT ;  /* 0x000000ff03ff7812 */ /* 0x000fe2000780c0ff */
[----:B------:R-:W-:-:S12]  /*7160*/  IMAD.MOV.U32 R94, RZ, RZ, R0 ;  /* 0x000000ffff5e7224 */ /* 0x000fd800078e0000 */
[----:B------:R-:W-:Y:S05]  /*7170*/  @P0 BRA `(.L_x_157) ;  /* 0xffffffa0000c0947 */ /* 0x000fea000383ffff */
[----:B------:R-:W-:Y:S05]  /*7180*/  EXIT ;  /* 0x000000000000794d */ /* 0x000fea0003800000 */
.L_x_4:
[----:B0-----:R-:W-:Y:S01]  /*7190*/  ULDC.64 UR4, c[0x0][0x650] ;  /* 0x0001940000047ab9 */ /* 0x001fe20000000a00 */
        /* <DEDUP_REMOVED lines=25> */
.L_x_159:
[--C-:B------:R-:W-:Y:S01]  /*7330*/  SHF.R.U64 R12, R10, R14, R11.reuse ;  /* 0x0000000e0a0c7219 */ /* 0x100fe2000000120b */
[----:B------:R-:W0:Y:S01]  /*7340*/  LDC R22, c[0x0][0x618] ;  /* 0x00018600ff167b82 */ /* 0x000e220000000800 */
[----:B------:R-:W-:Y:S01]  /*7350*/  I2FP.F32.U32 R6, R4 ;  /* 0x0000000400067245 */ /* 0x000fe20000201000 */
[----:B------:R-:W-:Y:S01]  /*7360*/  ULDC UR4, c[0x0][0x150] ;  /* 0x0000540000047ab9 */ /* 0x000fe20000000800 */
[----:B------:R-:W-:Y:S02]  /*7370*/  SHF.R.U32.HI R5, RZ, R14, R11 ;  /* 0x0000000eff057219 */ /* 0x000fe4000001160b */
[----:B------:R-:W-:Y:S01]  /*7380*/  IADD3 R9, P0, RZ, -R12, RZ ;  /* 0x8000000cff097210 */ /* 0x000fe20007f1e0ff */
[----:B------:R-:W-:Y:S01]  /*7390*/  FMUL R11, R6, UR4 ;  /* 0x00000004060b7c20 */ /* 0x000fe20008400000 */
[----:B------:R-:W-:Y:S01]  /*73a0*/  ULDC UR4, c[0x0][0x154] ;  /* 0x0000550000047ab9 */ /* 0x000fe20000000800 */
[----:B------:R-:W1:Y:S02]  /*73b0*/  LDC.64 R24, c[0x0][0x640] ;  /* 0x00019000ff187b82 */ /* 0x000e640000000a00 */
[----:B------:R-:W-:-:S02]  /*73c0*/  IMAD.X R5, RZ, RZ, ~R5, P0 ;  /* 0x000000ffff057224 */ /* 0x000fc400000e0e05 */
[----:B------:R-:W2:Y:S01]  /*73d0*/  F2I.U32.TRUNC.NTZ R11, R11 ;  /* 0x0000000b000b7305 */ /* 0x000ea2000020f000 */
[----:B------:R-:W-:-:S03]  /*73e0*/  IMAD.WIDE.U32 R6, R9, R20, R16 ;  /* 0x0000001409067225 */ /* 0x000fc600078e0010 */
[----:B------:R-:W3:Y:S01]  /*73f0*/  LDC R13, c[0x0][0x144] ;  /* 0x00005100ff0d7b82 */ /* 0x000ee20000000800 */
[----:B------:R-:W-:-:S04]  /*7400*/  IMAD R8, R5, R20, RZ ;  /* 0x0000001405087224 */ /* 0x000fc800078e02ff */
[----:B------:R-:W-:Y:S02]  /*7410*/  IMAD R5, R9, R21, R8 ;  /* 0x0000001509057224 */ /* 0x000fe400078e0208 */
[----:B------:R-:W-:Y:S01]  /*7420*/  IMAD.MOV.U32 R8, RZ, RZ, -0x1 ;  /* 0xffffffffff087424 */ /* 0x000fe200078e00ff */
[----:B------:R-:W4:Y:S01]  /*7430*/  LDC R14, c[0x0][0x608] ;  /* 0x00018200ff0e7b82 */ /* 0x000f220000000800 */
[----:B------:R-:W-:Y:S01]  /*7440*/  IMAD.IADD R5, R7, 0x1, R5 ;  /* 0x0000000107057824 */ /* 0x000fe200078e0205 */
[----:B------:R-:W-:-:S04]  /*7450*/  I2FP.F32.U32 R7, R3 ;  /* 0x0000000300077245 */ /* 0x000fc80000201000 */
[-C--:B0-----:R-:W-:Y:S01]  /*7460*/  SHF.R.U64 R10, R6, R22.reuse, R5 ;  /* 0x00000016060a7219 */ /* 0x081fe20000001205 */
[----:B--2---:R-:W-:Y:S01]  /*7470*/  IMAD.MOV R6, RZ, RZ, -R11 ;  /* 0x000000ffff067224 */ /* 0x004fe200078e0a0b */
[----:B------:R-:W0:Y:S01]  /*7480*/  LDC R9, c[0x0][0x658] ;  /* 0x00019600ff097b82 */ /* 0x000e220000000800 */
[----:B-1----:R-:W-:Y:S01]  /*7490*/  ISETP.NE.U32.AND P0, PT, R24, RZ, PT ;  /* 0x000000ff1800720c */ /* 0x002fe20003f05070 */
[----:B------:R-:W-:Y:S01]  /*74a0*/  FMUL R7, R7, UR4 ;  /* 0x0000000407077c20 */ /* 0x000fe20008400000 */
[----:B------:R-:W-:Y:S02]  /*74b0*/  SHF.R.U32.HI R5, RZ, R22, R5 ;  /* 0x00000016ff057219 */ /* 0x000fe40000011605 */
[----:B------:R-:W-:-:S03]  /*74c0*/  ISETP.NE.AND.EX P0, PT, R25, RZ, PT, P0 ;  /* 0x000000ff1900720c */ /* 0x000fc60003f05300 */
[----:B------:R-:W1:Y:S01]  /*74d0*/  LDC R20, c[0x0][0x148] ;  /* 0x00005200ff147b82 */ /* 0x000e620000000800 */
[----:B---3--:R-:W-:Y:S02]  /*74e0*/  IMAD R23, R13, R6, R4 ;  /* 0x000000060d177224 */ /* 0x008fe400078e0204 */
[----:B------:R-:W-:-:S05]  /*74f0*/  IMAD.MOV.U32 R6, RZ, RZ, 0x1 ;  /* 0x00000001ff067424 */ /* 0x000fca00078e00ff */
[----:B------:R-:W2:Y:S01]  /*7500*/  LDC R21, c[0x0][0x600] ;  /* 0x00018000ff157b82 */ /* 0x000ea20000000800 */
[-CC-:B----4-:R-:W-:Y:S02]  /*7510*/  SHF.R.U64 R13, R10, R14.reuse, R5.reuse ;  /* 0x0000000e0a0d7219 */ /* 0x190fe40000001205 */
[----:B------:R-:W-:Y:S02]  /*7520*/  SHF.R.U32.HI R4, RZ, R14, R5 ;  /* 0x0000000eff047219 */ /* 0x000fe40000011605 */
[----:B------:R3:W4:Y:S03]  /*7530*/  F2I.U32.TRUNC.NTZ R14, R7 ;  /* 0x00000007000e7305 */ /* 0x000726000020f000 */
[----:B------:R-:W1:Y:S01]  /*7540*/  LDC R26, c[0x0][0x648] ;  /* 0x00019200ff1a7b82 */ /* 0x000e620000000800 */
[-C--:B0-----:R-:W-:Y:S02]  /*7550*/  SHF.R.U64 R15, R13, R9.reuse, R4 ;  /* 0x000000090d0f7219 */ /* 0x081fe40000001204 */
[----:B------:R-:W-:-:S02]  /*7560*/  SHF.L.U32 R8, R8, R9, RZ ;  /* 0x0000000908087219 */ /* 0x000fc400000006ff */
[-C--:B------:R-:W-:Y:S01]  /*7570*/  SHF.R.U32.HI R5, RZ, R9.reuse, R4 ;  /* 0x00000009ff057219 */ /* 0x080fe20000011604 */
[----:B------:R-:W-:Y:S01]  /*7580*/  IMAD.MOV.U32 R4, RZ, RZ, R15 ;  /* 0x000000ffff047224 */ /* 0x000fe200078e000f */
[----:B------:R-:W-:Y:S01]  /*7590*/  SHF.L.U32 R22, R6, R9, RZ ;  /* 0x0000000906167219 */ /* 0x000fe200000006ff */
[----:B------:R-:W0:Y:S01]  /*75a0*/  LDC R27, c[0x0][0x638] ;  /* 0x00018e00ff1b7b82 */ /* 0x000e220000000800 */
[----:B------:R-:W-:-:S07]  /*75b0*/  LOP3.LUT R28, RZ, R8, RZ, 0x33, !PT ;  /* 0x00000008ff1c7212 */ /* 0x000fce00078e33ff */
        /* <DEDUP_REMOVED lines=12> */
.L_x_160:
[----:B------:R-:W-:Y:S01]  /*7680*/  ISETP.NE.AND P0, PT, R2, 0x1, PT ;  /* 0x000000010200780c */ /* 0x000fe20003f05270 */
[----:B--2---:R-:W-:Y:S01]  /*7690*/  VIADD R7, R21, 0xffffffff ;  /* 0xffffffff15077836 */ /* 0x004fe20000000000 */
[----:B-1----:R-:W-:Y:S01]  /*76a0*/  SHF.R.U64 R5, R4, R26, R5 ;  /* 0x0000001a04057219 */ /* 0x002fe20000001205 */
[----:B------:R-:W-:Y:S01]  /*76b0*/  IMAD.MOV R14, RZ, RZ, -R14 ;  /* 0x000000ffff0e7224 */ /* 0x000fe200078e0a0e */
[----:B------:R-:W-:Y:S01]  /*76c0*/  LOP3.LUT R4, R13, R28, RZ, 0xc0, !PT ;  /* 0x0000001c0d047212 */ /* 0x000fe200078ec0ff */
[----:B------:R-:W-:Y:S01]  /*76d0*/  IMAD.MOV.U32 R8, RZ, RZ, R12 ;  /* 0x000000ffff087224 */ /* 0x000fe200078e000c */
[----:B------:R-:W-:Y:S01]  /*76e0*/  LOP3.LUT R10, R10, R7, RZ, 0xc0, !PT ;  /* 0x000000070a0a7212 */ /* 0x000fe200078ec0ff */
[----:B------:R-:W-:Y:S02]  /*76f0*/  IMAD.MOV R6, RZ, RZ, -R5 ;  /* 0x000000ffff067224 */ /* 0x000fe400078e0a05 */
[----:B------:R-:W-:-:S04]  /*7700*/  IMAD R4, R22, R5, R4 ;  /* 0x0000000516047224 */ /* 0x000fc800078e0204 */
[----:B------:R-:W-:Y:S02]  /*7710*/  @P0 IMAD R23, R20, R14, R3 ;  /* 0x0000000e14170224 */ /* 0x000fe400078e0203 */
[----:B0-----:R-:W-:Y:S02]  /*7720*/  IMAD R3, R6, R27, R15 ;  /* 0x0000001b06037224 */ /* 0x001fe400078e020f */
[----:B------:R-:W-:Y:S02]  /*7730*/  IMAD R7, R4, R29, R23 ;  /* 0x0000001d04077224 */ /* 0x000fe400078e0217 */
[----:B------:R-:W-:Y:S02]  /*7740*/  IMAD R4, R3, R21, R10 ;  /* 0x0000001503047224 */ /* 0x000fe400078e020a */
[----:B------:R-:W-:-:S03]  /*7750*/  IMAD.MOV.U32 R6, RZ, RZ, 0x1 ;  /* 0x00000001ff067424 */ /* 0x000fc600078e00ff */
[----:B------:R-:W-:Y:S02]  /*7760*/  SEL R9, R4, R7, !P0 ;  /* 0x0000000704097207 */ /* 0x000fe40004000000 */
[----:B------:R-:W-:-:S07]  /*7770*/  SEL R7, R7, R4, !P0 ;  /* 0x0000000407077207 */ /* 0x000fce0004000000 */
.L_x_158:
[----:B------:R-:W-:-:S08]  /*7780*/  NOP ;  /* 0x0000000000007918 */ /* 0x000fd00000000000 */
[----:B------:R-:W0:-:S00]  /*7790*/  USETMAXREG.DEALLOC.CTAPOOL 0x28 ;  /* 0x00000028000079c8 */ /* 0x000e0000080e0500 */
[----:B0-----:R-:W-:-:S13]  /*77a0*/  ISETP.NE.AND P0, PT, R0, RZ, PT ;  /* 0x000000ff0000720c */ /* 0x001fda0003f05270 */
[----:B------:R-:W-:Y:S05]  /*77b0*/  @P0 EXIT ;  /* 0x000000000000094d */ /* 0x000fea0003800000 */
[----:B------:R-:W-:Y:S01]  /*77c0*/  LOP3.LUT P0, RZ, R6, 0xff, RZ, 0xc0, !PT ;  /* 0x000000ff06ff7812 */ /* 0x000fe2000780c0ff */
[----:B------:R-:W-:Y:S02]  /*77d0*/  IMAD.MOV.U32 R0, RZ, RZ, 0x1 ;  /* 0x00000001ff007424 */ /* 0x000fe400078e00ff */
[----:B------:R-:W-:-:S10]  /*77e0*/  IMAD.MOV.U32 R12, RZ, RZ, RZ ;  /* 0x000000ffff0c7224 */ /* 0x000fd400078e00ff */
[----:B------:R-:W-:Y:S05]  /*77f0*/  @!P0 BRA `(.L_x_161) ;  /* 0x0000000c00308947 */ /* 0x000fea0003800000 */
[----:B------:R-:W0:Y:S01]  /*7800*/  LDC R0, c[0x0][0x28c] ;  /* 0x0000a300ff007b82 */ /* 0x000e220000000800 */
[----:B------:R-:W-:Y:S01]  /*7810*/  ULDC UR5, c[0x0][0x600] ;  /* 0x0001800000057ab9 */ /* 0x000fe20000000800 */
[----:B------:R-:W-:Y:S01]  /*7820*/  ULDC UR4, c[0x0][0xc] ;  /* 0x0000030000047ab9 */ /* 0x000fe20000000800 */
[----:B------:R-:W-:Y:S01]  /*7830*/  UIADD3 UR16, UR5, -0x1, URZ ;  /* 0xffffffff05107890 */ /* 0x000fe2000fffe03f */
[C---:B------:R-:W-:Y:S01]  /*7840*/  LOP3.LUT P2, RZ, R18.reuse, 0x7f, RZ, 0xc0, !PT ;  /* 0x0000007f12ff7812 */ /* 0x040fe2000784c0ff */
[----:B------:R-:W-:Y:S01]  /*7850*/  ULDC UR6, c[0x0][0x658] ;  /* 0x0001960000067ab9 */ /* 0x000fe20000000800 */
[----:B------:R-:W-:Y:S01]  /*7860*/  ULDC UR5, c[0x0][0x10] ;  /* 0x0000040000057ab9 */ /* 0x000fe20000000800 */
[----:B------:R-:W-:Y:S01]  /*7870*/  UMOV UR7, 0xffffffff ;  /* 0xffffffff00077882 */ /* 0x000fe20000000000 */
[----:B------:R-:W-:Y:S01]  /*7880*/  UMOV UR8, 0x1 ;  /* 0x0000000100087882 */ /* 0x000fe20000000000 */
[----:B------:R-:W-:Y:S01]  /*7890*/  UIMAD.WIDE.U32 UR4, UR4, UR5, URZ ;  /* 0x00000005040472a5 */ /* 0x000fe2000f8e003f */
[----:B------:R-:W-:Y:S01]  /*78a0*/  LOP3.LUT P0, RZ, R18, 0x1f, RZ, 0xc0, !PT ;  /* 0x0000001f12ff7812 */ /* 0x000fe2000780c0ff */
[----:B------:R-:W-:Y:S01]  /*78b0*/  USHF.L.U32 UR7, UR7, UR6, URZ ;  /* 0x0000000607077299 */ /* 0x000fe2000800063f */
[----:B------:R-:W-:Y:S01]  /*78c0*/  BSSY B0, `(.L_x_161) ;  /* 0x00000bf000007945 */ /* 0x000fe20003800000 */
[----:B------:R-:W-:Y:S01]  /*78d0*/  USHF.L.U32 UR18, UR8, UR6, URZ ;  /* 0x0000000608127299 */ /* 0x000fe2000800063f */
[----:B------:R-:W-:Y:S01]  /*78e0*/  IMAD.MOV.U32 R13, RZ, RZ, 0x1 ;  /* 0x00000001ff0d7424 */ /* 0x000fe200078e00ff */
[----:B------:R-:W-:Y:S01]  /*78f0*/  LOP3.LUT R11, R19, 0x2, RZ, 0xfc, !PT ;  /* 0x00000002130b7812 */ /* 0x000fe200078efcff */
[----:B------:R-:W-:Y:S01]  /*7900*/  ULDC UR6, c[0x0][0x14] ;  /* 0x0000050000067ab9 */ /* 0x000fe20000000800 */
[----:B------:R-:W-:Y:S01]  /*7910*/  PLOP3.LUT P0, PT, P0, P2, PT, 0x8a, 0x0 ;  /* 0x000000000000781c */ /* 0x000fe20000705172 */
[----:B------:R-:W-:Y:S01]  /*7920*/  UIMAD.WIDE.U32 UR20, UR4, UR6, URZ ;  /* 0x00000006041472a5 */ /* 0x000fe2000f8e003f */
[----:B------:R-:W-:Y:S01]  /*7930*/  IMAD.MOV.U32 R12, RZ, RZ, RZ ;  /* 0x000000ffff0c7224 */ /* 0x000fe200078e00ff */
[----:B------:R-:W-:-:S02]  /*7940*/  UIMAD UR13, UR5, UR6, URZ ;  /* 0x00000006050d72a4 */ /* 0x000fc4000f8e023f */
[----:B------:R-:W-:Y:S01]  /*7950*/  ULOP3.LUT UR17, URZ, UR7, URZ, 0x33, !UPT ;  /* 0x000000073f117292 */ /* 0x000fe2000f8e333f */
[----:B0-----:R-:W-:Y:S01]  /*7960*/  VIADD R0, R0, 0xf ;  /* 0x0000000f00007836 */ /* 0x001fe20000000000 */
[----:B------:R-:W-:Y:S01]  /*7970*/  UIADD3 UR13, UR21, UR13, URZ ;  /* 0x0000000d150d7290 */ /* 0x000fe2000fffe03f */
[----:B------:R-:W-:-:S03]  /*7980*/  ULDC.64 UR22, c[0x0][0x198] ;  /* 0x0000660000167ab9 */ /* 0x000fc60000000a00 */
[----:B------:R-:W-:-:S04]  /*7990*/  SHF.R.S32.HI R3, RZ, 0x1f, R0 ;  /* 0x0000001fff037819 */ /* 0x000fc80000011400 */
[----:B------:R-:W-:Y:S01]  /*79a0*/  LEA.HI R3, R3, R0, RZ, 0x4 ;  /* 0x0000000003037211 */ /* 0x000fe200078f20ff */
[----:B------:R-:W-:-:S03]  /*79b0*/  IMAD.MOV.U32 R0, RZ, RZ, 0x1 ;  /* 0x00000001ff007424 */ /* 0x000fc600078e00ff */
[----:B------:R-:W-:-:S05]  /*79c0*/  SHF.R.S32.HI R3, RZ, 0x4, R3 ;  /* 0x00000004ff037819 */ /* 0x000fca0000011403 */
[----:B------:R-:W-:-:S07]  /*79d0*/  VIADD R10, R3, 0x1 ;  /* 0x00000001030a7836 */ /* 0x000fce0000000000 */
.L_x_173:
[----:B------:R-:W-:-:S03]  /*79e0*/  UMOV UR4, 0xffffffff ;  /* 0xffffffff00047882 */ /* 0x000fc60000000000 */
[----:B------:R-:W-:Y:S05]  /*79f0*/  BRA.DIV UR4, `(.L_x_162) ;  /* 0x0000001a04247947 */ /* 0x000fea000b800000 */
[----:B------:R-:W-:-:S13]  /*7a00*/  ELECT P6, URZ, PT ;  /* 0x00000000003f782f */ /* 0x000fda00038c0000 */
.L_x_202:
[----:B------:R-:W0:Y:S01]  /*7a10*/  LDC R4, c[0x0][0x28c] ;  /* 0x0000a300ff047b82 */ /* 0x000e220000000800 */
[----:B------:R-:W-:Y:S01]  /*7a20*/  BSSY B1, `(.L_x_163) ;  /* 0x0000037000017945 */ /* 0x000fe20003800000 */
[----:B0-----:R-:W-:-:S13]  /*7a30*/  ISETP.LT.OR P6, PT, R4, 0x1, !P6 ;  /* 0x000000010400780c */ /* 0x001fda00077c1670 */
[----:B------:R-:W-:Y:S05]  /*7a40*/  @P6 BRA `(.L_x_164) ;  /* 0x0000000000d06947 */ /* 0x000fea0003800000 */
[----:B------:R-:W-:Y:S02]  /*7a50*/  IMAD.SHL.U32 R15, R9, 0x40, RZ ;  /* 0x00000040090f7824 */ /* 0x000fe400078e00ff */
[----:B------:R-:W-:Y:S02]  /*7a60*/  IMAD.SHL.U32 R18, R7, 0x100, RZ ;  /* 0x0000010007127824 */ /* 0x000fe400078e00ff */
[----:B------:R-:W-:Y:S02]  /*7a70*/  IMAD.MOV.U32 R20, RZ, RZ, RZ ;  /* 0x000000ffff147224 */ /* 0x000fe400078e00ff */
[----:B------:R-:W-:Y:S02]  /*7a80*/  IMAD.MOV.U32 R4, RZ, RZ, R10 ;  /* 0x000000ffff047224 */ /* 0x000fe400078e000a */
[----:B------:R-:W-:Y:S02]  /*7a90*/  IMAD.MOV.U32 R5, RZ, RZ, R0 ;  /* 0x000000ffff057224 */ /* 0x000fe400078e0000 */
[----:B------:R-:W-:-:S07]  /*7aa0*/  IMAD.MOV.U32 R6, RZ, RZ, R12 ;  /* 0x000000ffff067224 */ /* 0x000fce00078e000c */
.L_x_168:
[----:B------:R-:W0:Y:S01]  /*7ab0*/  S2R R14, SR_CgaCtaId ;  /* 0x00000000000e7919 */ /* 0x000e220000008800 */
[----:B------:R-:W-:Y:S01]  /*7ac0*/  MOV R7, 0x400 ;  /* 0x0000040000077802 */ /* 0x000fe20000000f00 */
[----:B------:R-:W1:Y:S03]  /*7ad0*/  @!P2 LDC R9, c[0x0][0x500] ;  /* 0x00014000ff09ab82 */ /* 0x000e660000000800 */
[----:B0-----:R-:W-:Y:S02]  /*7ae0*/  LEA R21, R14, R7, 0x18 ;  /* 0x000000070e157211 */ /* 0x001fe400078ec0ff */
[----:B------:R-:W-:-:S03]  /*7af0*/  SHF.L.U32 R7, R5, 0x1f, RZ ;  /* 0x0000001f05077819 */ /* 0x000fc600000006ff */
[----:B------:R-:W-:-:S04]  /*7b00*/  IMAD R14, R6, 0x8, R21 ;  /* 0x00000008060e7824 */ /* 0x000fc800078e0215 */
[----:B------:R-:W0:Y:S02]  /*7b10*/  SYNCS.PHASECHK.TRANS64.TRYWAIT P1, [R14+URZ+0xb0], R7 ;  /* 0x0000b0070e0075a7 */ /* 0x000e24000802017f */
[----:B01----:R-:W-:Y:S05]  /*7b20*/  @!P1 BRA `(.L_x_165) ;  /* 0x0000001400f89947 */ /* 0x003fea0003800000 */
.L_x_203:
[----:B0-----:R-:W-:Y:S01]  /*7b30*/  PRMT R7, R11, 0x9910, RZ ;  /* 0x000099100b077816 */ /* 0x001fe200000000ff */
[----:B------:R0:W-:Y:S03]  /*7b40*/  @!P2 SYNCS.ARRIVE.TRANS64 RZ, [R14+URZ], R9 ;  /* 0x000000090effa9a7 */ /* 0x0001e6000800003f */
[----:B------:R-:W-:-:S13]  /*7b50*/  ISETP.NE.AND P1, PT, R7, 0x2, PT ;  /* 0x000000020700780c */ /* 0x000fda0003f25270 */
[----:B0-----:R-:W-:Y:S05]  /*7b60*/  @P1 BRA `(.L_x_166) ;  /* 0x0000000000041947 */ /* 0x001fea0003800000 */
[----:B------:R-:W-:Y:S01]  /*7b70*/  BPT.TRAP 0x1 ;  /* 0x000000040000795c */ /* 0x000fe20000300000 */
.L_x_166:
[----:B------:R-:W-:Y:S05]  /*7b80*/  @P0 BRA `(.L_x_167) ;  /* 0x0000000000040947 */ /* 0x000fea0003800000 */
[----:B------:R-:W-:Y:S01]  /*7b90*/  BPT.TRAP 0x1 ;  /* 0x000000040000795c */ /* 0x000fe20000300000 */
.L_x_167:
[--C-:B------:R-:W-:Y:S01]  /*7ba0*/  IMAD R7, R6, 0x2000, R21.reuse ;  /* 0x0000200006077824 */ /* 0x100fe200078e0215 */
[----:B------:R-:W-:Y:S01]  /*7bb0*/  R2UR UR9, R14 ;  /* 0x000000000e0972ca */ /* 0x000fe200000e0000 */
[----:B------:R-:W-:Y:S01]  /*7bc0*/  IMAD R21, R6, 0x800, R21 ;  /* 0x0000080006157824 */ /* 0x000fe200078e0215 */
[----:B------:R-:W-:Y:S01]  /*7bd0*/  UIADD3 UR4, UP0, UR22, 0xf0, URZ ;  /* 0x000000f016047890 */ /* 0x000fe2000ff1e03f */
[----:B------:R-:W-:Y:S01]  /*7be0*/  VIADD R4, R4, 0xffffffff ;  /* 0xffffffff04047836 */ /* 0x000fe20000000000 */
[----:B------:R-:W-:Y:S01]  /*7bf0*/  R2UR UR5, R7 ;  /* 0x00000000070572ca */ /* 0x000fe200000e0000 */
[----:B------:R-:W-:Y:S01]  /*7c00*/  UIADD3 UR24, UP1, UR22, 0x1f0, URZ ;  /* 0x000001f016187890 */ /* 0x000fe2000ff3e03f */
[----:B------:R-:W-:Y:S01]  /*7c10*/  R2UR UR8, R21 ;  /* 0x00000000150872ca */ /* 0x000fe200000e0000 */
[----:B------:R-:W-:Y:S01]  /*7c20*/  VIADD R6, R6, 0x1 ;  /* 0x0000000106067836 */ /* 0x000fe20000000000 */
[----:B------:R-:W-:Y:S01]  /*7c30*/  R2UR UR11, R18 ;  /* 0x00000000120b72ca */ /* 0x000fe200000e0000 */
[----:B------:R-:W-:Y:S01]  /*7c40*/  UIADD3.X UR25, URZ, UR23, URZ, UP1, !UPT ;  /* 0x000000173f197290 */ /* 0x000fe20008ffe43f */
[----:B------:R-:W-:Y:S01]  /*7c50*/  R2UR UR10, R20 ;  /* 0x00000000140a72ca */ /* 0x000fe200000e0000 */
[----:B------:R-:W-:Y:S01]  /*7c60*/  UMOV UR6, 0x0 ;  /* 0x0000000000067882 */ /* 0x000fe20000000000 */
[----:B------:R-:W-:Y:S01]  /*7c70*/  R2UR UR12, R8 ;  /* 0x00000000080c72ca */ /* 0x000fe200000e0000 */
[----:B------:R-:W-:Y:S01]  /*7c80*/  UMOV UR7, 0x10000000 ;  /* 0x1000000000077882 */ /* 0x000fe20000000000 */
[----:B------:R-:W-:Y:S01]  /*7c90*/  R2UR UR19, R15 ;  /* 0x000000000f1372ca */ /* 0x000fe200000e0000 */
[----:B------:R-:W-:Y:S01]  /*7ca0*/  VIADD R20, R20, 0x10 ;  /* 0x0000001014147836 */ /* 0x000fe20000000000 */
[----:B------:R-:W-:Y:S01]  /*7cb0*/  ISETP.GT.AND P3, PT, R4, 0x1, PT ;  /* 0x000000010400780c */ /* 0x000fe20003f64270 */
[----:B------:R-:W-:Y:S01]  /*7cc0*/  UIADD3 UR14, UR5, 0x280, URZ ;  /* 0x00000280050e7890 */ /* 0x000fe2000fffe03f */
[----:B------:R-:W-:Y:S01]  /*7cd0*/  ISETP.NE.AND P1, PT, R6, 0x16, PT ;  /* 0x000000160600780c */ /* 0x000fe20003f25270 */
[----:B------:R-:W-:-:S02]  /*7ce0*/  UIADD3.X UR5, URZ, UR23, URZ, UP0, !UPT ;  /* 0x000000173f057290 */ /* 0x000fc400087fe43f */
[----:B------:R-:W-:Y:S01]  /*7cf0*/  UIADD3 UR15, UR8, 0x2c280, URZ ;  /* 0x0002c280080f7890 */ /* 0x000fe2000fffe03f */
[----:B------:R-:W-:Y:S02]  /*7d00*/  SEL R14, RZ, 0x1, P1 ;  /* 0x00000001ff0e7807 */ /* 0x000fe40000800000 */
[----:B------:R-:W-:Y:S01]  /*7d10*/  UMOV UR8, UR14 ;  /* 0x0000000e00087c82 */ /* 0x000fe20008000000 */
[----:B------:R-:W-:Y:S02]  /*7d20*/  SEL R6, R6, RZ, P1 ;  /* 0x000000ff06067207 */ /* 0x000fe40000800000 */
[----:B------:R-:W-:Y:S01]  /*7d30*/  LOP3.LUT R5, R5, R14, RZ, 0x3c, !PT ;  /* 0x0000000e05057212 */ /* 0x000fe200078e3cff */
[----:B------:R0:W-:Y:S02]  /*7d40*/  UTMALDG.3D [UR8], [UR4], desc[UR6] ;  /* 0x00000608040075b4 */ /* 0x0001e40008011000 */
[----:B0-----:R-:W-:Y:S01]  /*7d50*/  UMOV UR8, UR15 ;  /* 0x0000000f00087c82 */ /* 0x001fe20008000000 */
[----:B------:R-:W-:-:S02]  /*7d60*/  UMOV UR11, UR19 ;  /* 0x00000013000b7c82 */ /* 0x000fc40008000000 */
[----:B------:R0:W-:Y:S02]  /*7d70*/  UTMALDG.3D [UR8], [UR24], desc[UR6] ;  /* 0x00000608180075b4 */ /* 0x0001e40008011000 */
[----:B0-----:R-:W-:Y:S05]  /*7d80*/  @P3 BRA `(.L_x_168) ;  /* 0xfffffffc00483947 */ /* 0x001fea000383ffff */
.L_x_164:
[----:B------:R-:W-:Y:S05]  /*7d90*/  BSYNC B1 ;  /* 0x0000000000017941 */ /* 0x000fea0003800000 */
.L_x_163:
[----:B------:R-:W-:Y:S01]  /*7da0*/  LOP3.LUT P3, RZ, R13, 0xff, RZ, 0xc0, !PT ;  /* 0x000000ff0dff7812 */ /* 0x000fe2000786c0ff */
[----:B------:R-:W-:Y:S01]  /*7db0*/  IMAD.IADD R12, R3, 0x1, R12 ;  /* 0x00000001030c7824 */ /* 0x000fe200078e020c */
[----:B------:R-:W-:Y:S01]  /*7dc0*/  IADD3 R16, P4, R16, UR20, RZ ;  /* 0x0000001410107c10 */ /* 0x000fe2000ff9e0ff */
[----:B------:R-:W-:Y:S01]  /*7dd0*/  ULDC.64 UR4, c[0x0][0x650] ;  /* 0x0001940000047ab9 */ /* 0x000fe20000000a00 */
[----:B------:R-:W-:Y:S01]  /*7de0*/  BSSY B1, `(.L_x_169) ;  /* 0x000006a000017945 */ /* 0x000fe20003800000 */
[----:B------:R-:W-:Y:S01]  /*7df0*/  IMAD.MOV.U32 R9, RZ, RZ, -0x1 ;  /* 0xffffffffff097424 */ /* 0x000fe200078e00ff */
[----:B------:R-:W-:Y:S01]  /*7e00*/  ISETP.GT.U32.AND P1, PT, R12, 0x15, PT ;  /* 0x000000150c00780c */ /* 0x000fe20003f24070 */
[----:B------:R-:W-:Y:S01]  /*7e10*/  IMAD.MOV.U32 R8, RZ, RZ, -0x1 ;  /* 0xffffffffff087424 */ /* 0x000fe200078e00ff */
[----:B------:R-:W-:Y:S02]  /*7e20*/  IADD3.X R17, R17, UR13, RZ, P4, !PT ;  /* 0x0000000d11117c10 */ /* 0x000fe4000a7fe4ff */
[----:B------:R-:W-:-:S02]  /*7e30*/  ISETP.LT.U32.AND P1, PT, R3, 0x16, P1 ;  /* 0x000000160300780c */ /* 0x000fc40000f21070 */
[----:B------:R-:W-:Y:S01]  /*7e40*/  PRMT R13, RZ, 0x7610, R13 ;  /* 0x00007610ff0d7816 */ /* 0x000fe2000000000d */
[----:B------:R-:W0:Y:S01]  /*7e50*/  @P3 S2R R5, SR_CgaCtaId ;  /* 0x0000000000053919 */ /* 0x000e220000008800 */
[----:B------:R-:W-:-:S04]  /*7e60*/  @P3 MOV R4, 0x400 ;  /* 0x0000040000043802 */ /* 0x000fc80000000f00 */
[----:B0-----:R-:W-:Y:S01]  /*7e70*/  @P3 LEA R6, R5, R4, 0x18 ;  /* 0x0000000405063211 */ /* 0x001fe200078ec0ff */
[----:B------:R-:W-:-:S03]  /*7e80*/  IMAD.WIDE.U32 R4, R12, -0x45d1745d, RZ ;  /* 0xba2e8ba30c047825 */ /* 0x000fc600078e00ff */
[----:B------:R0:W-:Y:S01]  /*7e90*/  @P3 SYNCS.ARRIVE.TRANS64.A1T0 RZ, [R6+URZ+0x178], RZ ;  /* 0x000178ff06ff39a7 */ /* 0x0001e2000810003f */
[----:B------:R-:W-:Y:S02]  /*7ea0*/  ISETP.GE.U32.AND P3, PT, R3, 0x16, PT ;  /* 0x000000160300780c */ /* 0x000fe40003f66070 */
[----:B------:R-:W-:Y:S02]  /*7eb0*/  SHF.R.U32.HI R7, RZ, 0x4, R5 ;  /* 0x00000004ff077819 */ /* 0x000fe40000011605 */
[----:B------:R-:W-:Y:S02]  /*7ec0*/  SEL R5, RZ, 0x1, !P1 ;  /* 0x00000001ff057807 */ /* 0x000fe40004800000 */
[----:B------:R-:W-:Y:S01]  /*7ed0*/  ISETP.GE.U32.AND P1, PT, R16, UR4, PT ;  /* 0x0000000410007c0c */ /* 0x000fe2000bf26070 */
[----:B------:R-:W-:Y:S01]  /*7ee0*/  IMAD R12, R7, -0x16, R12 ;  /* 0xffffffea070c7824 */ /* 0x000fe200078e020c */
[----:B------:R-:W-:Y:S02]  /*7ef0*/  LOP3.LUT R0, R0, R5, RZ, 0x3c, !PT ;  /* 0x0000000500007212 */ /* 0x000fe400078e3cff */
[----:B------:R-:W-:-:S02]  /*7f00*/  ISETP.GE.U32.AND.EX P1, PT, R17, UR5, PT, P1 ;  /* 0x0000000511007c0c */ /* 0x000fc4000bf26110 */
[----:B------:R-:W-:Y:S02]  /*7f10*/  PRMT R4, RZ, 0x7610, R4 ;  /* 0x00007610ff047816 */ /* 0x000fe40000000004 */
[----:B------:R-:W-:Y:S01]  /*7f20*/  @P3 LOP3.LUT R0, R0, 0x1, R7, 0x78, !PT ;  /* 0x0000000100003812 */ /* 0x000fe200078e7807 */
[----:B------:R-:W-:-:S08]  /*7f30*/  IMAD.MOV.U32 R7, RZ, RZ, -0x1 ;  /* 0xffffffffff077424 */ /* 0x000fd000078e00ff */
[----:B0-----:R-:W-:Y:S05]  /*7f40*/  @P1 BRA `(.L_x_170) ;  /* 0x00000004004c1947 */ /* 0x001fea0003800000 */
[----:B------:R-:W-:Y:S01]  /*7f50*/  ULDC.64 UR4, c[0x0][0x628] ;  /* 0x00018a0000047ab9 */ /* 0x000fe20000000a00 */
[----:B------:R-:W0:Y:S01]  /*7f60*/  S2R R15, SR_CTAID.X ;  /* 0x00000000000f7919 */ /* 0x000e220000002500 */
[----:B------:R-:W-:Y:S01]  /*7f70*/  ISETP.NE.U32.AND P1, PT, RZ, UR4, PT ;  /* 0x00000004ff007c0c */ /* 0x000fe2000bf25070 */
[----:B------:R-:W-:Y:S01]  /*7f80*/  ULDC UR7, c[0x0][0x630] ;  /* 0x00018c0000077ab9 */ /* 0x000fe20000000800 */
[----:B------:R-:W-:Y:S01]  /*7f90*/  IMAD.MOV.U32 R4, RZ, RZ, R16 ;  /* 0x000000ffff047224 */ /* 0x000fe200078e0010 */
[----:B------:R-:W1:Y:S01]  /*7fa0*/  S2R R14, SR_CTAID.Y ;  /* 0x00000000000e7919 */ /* 0x000e620000002600 */
[----:B------:R-:W-:Y:S01]  /*7fb0*/  ISETP.NE.AND.EX P1, PT, RZ, UR5, PT, P1 ;  /* 0x00000005ff007c0c */ /* 0x000fe2000bf25310 */
[----:B------:R-:W-:-:S12]  /*7fc0*/  IMAD.MOV.U32 R5, RZ, RZ, R17 ;  /* 0x000000ffff057224 */ /* 0x000fd800078e0011 */
[----:B------:R-:W-:Y:S05]  /*7fd0*/  @!P1 BRA `(.L_x_171) ;  /* 0x0000000000289947 */ /* 0x000fea0003800000 */
[----:B------:R-:W-:Y:S02]  /*7fe0*/  ULDC UR6, c[0x0][0x634] ;  /* 0x00018d0000067ab9 */ /* 0x000fe40000000800 */
[----:B------:R-:W-:-:S05]  /*7ff0*/  IADD3 R9, P1, R16, UR6, RZ ;  /* 0x0000000610097c10 */ /* 0x000fca000ff3e0ff */
[----:B------:R-:W-:-:S04]  /*8000*/  IMAD.X R21, RZ, RZ, R17, P1 ;  /* 0x000000ffff157224 */ /* 0x000fc800008e0611 */
[----:B------:R-:W-:-:S04]  /*8010*/  IMAD.WIDE.U32 R6, R21, UR4, RZ ;  /* 0x0000000415067c25 */ /* 0x000fc8000f8e00ff */
[----:B------:R-:W-:-:S04]  /*8020*/  IMAD.WIDE.U32 R6, P1, R9, UR5, R6 ;  /* 0x0000000509067c25 */ /* 0x000fc8000f820006 */
[----:B------:R-:W-:-:S04]  /*8030*/  IMAD.WIDE.U32 R8, R9, UR4, RZ ;  /* 0x0000000409087c25 */ /* 0x000fc8000f8e00ff */
[----:B------:R-:W-:Y:S01]  /*8040*/  IMAD.X R5, RZ, RZ, RZ, P1 ;  /* 0x000000ffff057224 */ /* 0x000fe200008e06ff */
[----:B------:R-:W-:Y:S01]  /*8050*/  IADD3 RZ, P1, R9, R6, RZ ;  /* 0x0000000609ff7210 */ /* 0x000fe20007f3e0ff */
[----:B------:R-:W-:-:S04]  /*8060*/  IMAD.MOV.U32 R4, RZ, RZ, R7 ;  /* 0x000000ffff047224 */ /* 0x000fc800078e0007 */
[----:B------:R-:W-:-:S08]  /*8070*/  IMAD.WIDE.U32.X R4, R21, UR5, R4, P1 ;  /* 0x0000000515047c25 */ /* 0x000fd000088e0404 */
.L_x_171:
[--C-:B------:R-:W-:Y:S01]  /*8080*/  SHF.R.U64 R8, R4, UR7, R5.reuse ;  /* 0x0000000704087c19 */ /* 0x100fe20008001205 */
[----:B------:R-:W-:Y:S01]  /*8090*/  ULDC.64 UR4, c[0x0][0x620] ;  /* 0x0001880000047ab9 */ /* 0x000fe20000000a00 */
[----:B------:R-:W-:Y:S01]  /*80a0*/  SHF.R.U32.HI R4, RZ, UR7, R5 ;  /* 0x00000007ff047c19 */ /* 0x000fe20008011605 */
[----:B------:R-:W2:Y:S01]  /*80b0*/  LDC R24, c[0x0][0x144] ;  /* 0x00005100ff187b82 */ /* 0x000ea20000000800 */
[----:B------:R-:W-:Y:S01]  /*80c0*/  IADD3 R7, P1, RZ, -R8, RZ ;  /* 0x80000008ff077210 */ /* 0x000fe20007f3e0ff */
[----:B------:R-:W-:Y:S01]  /*80d0*/  ULDC.64 UR8, c[0x0][0x640] ;  /* 0x0001900000087ab9 */ /* 0x000fe20000000a00 */
[----:B0-----:R-:W-:Y:S01]  /*80e0*/  I2FP.F32.U32 R9, R15 ;  /* 0x0000000f00097245 */ /* 0x001fe20000201000 */
[----:B------:R-:W-:Y:S02]  /*80f0*/  ULDC UR6, c[0x0][0x608] ;  /* 0x0001820000067ab9 */ /* 0x000fe40000000800 */
[----:B------:R-:W-:Y:S01]  /*8100*/  IMAD.X R4, RZ, RZ, ~R4, P1 ;  /* 0x000000ffff047224 */ /* 0x000fe200008e0e04 */
[----:B------:R-:W-:Y:S01]  /*8110*/  ISETP.NE.U32.AND P1, PT, RZ, UR8, PT ;  /* 0x00000008ff007c0c */ /* 0x000fe2000bf25070 */
[----:B------:R-:W0:Y:S02]  /*8120*/  LDC R21, c[0x0][0x148] ;  /* 0x00005200ff157b82 */ /* 0x000e240000000800 */
[----:B------:R-:W-:Y:S01]  /*8130*/  IMAD R6, R4, UR4, RZ ;  /* 0x0000000404067c24 */ /* 0x000fe2000f8e02ff */
[----:B------:R-:W-:Y:S01]  /*8140*/  ISETP.NE.AND.EX P1, PT, RZ, UR9, PT, P1 ;  /* 0x00000009ff007c0c */ /* 0x000fe2000bf25310 */
[----:B------:R-:W-:Y:S01]  /*8150*/  IMAD.WIDE.U32 R4, R7, UR4, R16 ;  /* 0x0000000407047c25 */ /* 0x000fe2000f8e0010 */
[----:B------:R-:W-:-:S03]  /*8160*/  ULDC UR4, c[0x0][0x150] ;  /* 0x0000540000047ab9 */ /* 0x000fc60000000800 */
[----:B------:R-:W-:Y:S02]  /*8170*/  IMAD R7, R7, UR5, R6 ;  /* 0x0000000507077c24 */ /* 0x000fe4000f8e0206 */
[----:B------:R-:W-:Y:S01]  /*8180*/  FMUL R6, R9, UR4 ;  /* 0x0000000409067c20 */ /* 0x000fe20008400000 */
[----:B------:R-:W-:Y:S01]  /*8190*/  ULDC UR4, c[0x0][0x618] ;  /* 0x0001860000047ab9 */ /* 0x000fe20000000800 */
[----:B------:R-:W-:Y:S01]  /*81a0*/  ULDC UR5, c[0x0][0x154] ;  /* 0x0000550000057ab9 */ /* 0x000fe20000000800 */
[----:B------:R-:W-:-:S03]  /*81b0*/  IMAD.IADD R5, R5, 0x1, R7 ;  /* 0x0000000105057824 */ /* 0x000fc600078e0207 */
[----:B------:R-:W3:Y:S02]  /*81c0*/  F2I.U32.TRUNC.NTZ R6, R6 ;  /* 0x0000000600067305 */ /* 0x000ee4000020f000 */
[----:B------:R-:W-:Y:S02]  /*81d0*/  SHF.R.U64 R9, R4, UR4, R5 ;  /* 0x0000000404097c19 */ /* 0x000fe40008001205 */
[----:B-1----:R-:W-:-:S05]  /*81e0*/  I2FP.F32.U32 R4, R14 ;  /* 0x0000000e00047245 */ /* 0x002fca0000201000 */
[----:B------:R-:W-:Y:S01]  /*81f0*/  FMUL R22, R4, UR5 ;  /* 0x0000000504167c20 */ /* 0x000fe20008400000 */
[----:B------:R-:W-:Y:S01]  /*8200*/  SHF.R.U32.HI R4, RZ, UR4, R5 ;  /* 0x00000004ff047c19 */ /* 0x000fe20008011605 */
[----:B------:R-:W-:-:S03]  /*8210*/  ULDC UR4, c[0x0][0x658] ;  /* 0x0001960000047ab9 */ /* 0x000fc60000000800 */
[--C-:B------:R-:W-:Y:S01]  /*8220*/  SHF.R.U64 R20, R9, UR6, R4.reuse ;  /* 0x0000000609147c19 */ /* 0x100fe20008001204 */
[----:B------:R-:W1:Y:S01]  /*8230*/  F2I.U32.TRUNC.NTZ R22, R22 ;  /* 0x0000001600167305 */ /* 0x000e62000020f000 */
[----:B------:R-:W-:Y:S01]  /*8240*/  SHF.R.U32.HI R5, RZ, UR6, R4 ;  /* 0x00000006ff057c19 */ /* 0x000fe20008011604 */
[----:B---3--:R-:W-:-:S03]  /*8250*/  IMAD.MOV R6, RZ, RZ, -R6 ;  /* 0x000000ffff067224 */ /* 0x008fc600078e0a06 */
[----:B------:R-:W-:Y:S01]  /*8260*/  SHF.R.U64 R18, R20, UR4, R5 ;  /* 0x0000000414127c19 */ /* 0x000fe20008001205 */
[----:B--2---:R-:W-:Y:S01]  /*8270*/  IMAD R15, R24, R6, R15 ;  /* 0x00000006180f7224 */ /* 0x004fe200078e020f */
[----:B------:R-:W-:-:S03]  /*8280*/  SHF.R.U32.HI R23, RZ, UR4, R5 ;  /* 0x00000004ff177c19 */ /* 0x000fc60008011605 */
[----:B------:R-:W-:Y:S02]  /*8290*/  IMAD.MOV.U32 R4, RZ, RZ, R18 ;  /* 0x000000ffff047224 */ /* 0x000fe400078e0012 */
[----:B------:R-:W-:Y:S01]  /*82a0*/  IMAD.MOV.U32 R5, RZ, RZ, R23 ;  /* 0x000000ffff057224 */ /* 0x000fe200078e0017 */
[----:B-1----:R-:W-:Y:S06]  /*82b0*/  @!P1 BRA `(.L_x_172) ;  /* 0x0000000000289947 */ /* 0x002fec0003800000 */
[----:B------:R-:W-:Y:S02]  /*82c0*/  ULDC UR4, c[0x0][0x64c] ;  /* 0x0001930000047ab9 */ /* 0x000fe40000000800 */
[----:B------:R-:W-:-:S05]  /*82d0*/  IADD3 R5, P1, R18, UR4, RZ ;  /* 0x0000000412057c10 */ /* 0x000fca000ff3e0ff */
[----:B------:R-:W-:-:S04]  /*82e0*/  IMAD.X R23, RZ, RZ, R23, P1 ;  /* 0x000000ffff177224 */ /* 0x000fc800008e0617 */
[----:B------:R-:W-:-:S04]  /*82f0*/  IMAD.WIDE.U32 R6, R23, UR8, RZ ;  /* 0x0000000817067c25 */ /* 0x000fc8000f8e00ff */
[----:B------:R-:W-:-:S04]  /*8300*/  IMAD.WIDE.U32 R6, P1, R5, UR9, R6 ;  /* 0x0000000905067c25 */ /* 0x000fc8000f820006 */
[----:B------:R-:W-:-:S04]  /*8310*/  IMAD.WIDE.U32 R4, R5, UR8, RZ ;  /* 0x0000000805047c25 */ /* 0x000fc8000f8e00ff */
[----:B------:R-:W-:Y:S01]  /*8320*/  IMAD.MOV.U32 R4, RZ, RZ, R7 ;  /* 0x000000ffff047224 */ /* 0x000fe200078e0007 */
[----:B------:R-:W-:Y:S01]  /*8330*/  IADD3 RZ, P3, R5, R6, RZ ;  /* 0x0000000605ff7210 */ /* 0x000fe20007f7e0ff */
[----:B------:R-:W-:-:S04]  /*8340*/  IMAD.X R5, RZ, RZ, RZ, P1 ;  /* 0x000000ffff057224 */ /* 0x000fc800008e06ff */
[----:B------:R-:W-:-:S08]  /*8350*/  IMAD.WIDE.U32.X R4, R23, UR9, R4, P3 ;  /* 0x0000000917047c25 */ /* 0x000fd000098e0404 */
.L_x_172:
[----:B------:R-:W-:Y:S01]  /*8360*/  ISETP.NE.AND P1, PT, R2, 0x1, PT ;  /* 0x000000010200780c */ /* 0x000fe20003f25270 */
[----:B------:R-:W-:Y:S01]  /*8370*/  ULDC UR4, c[0x0][0x648] ;  /* 0x0001920000047ab9 */ /* 0x000fe20000000800 */
[----:B------:R-:W-:Y:S01]  /*8380*/  LOP3.LUT R20, R20, UR17, RZ, 0xc0, !PT ;  /* 0x0000001114147c12 */ /* 0x000fe2000f8ec0ff */
[----:B------:R-:W-:Y:S01]  /*8390*/  IMAD.MOV R22, RZ, RZ, -R22 ;  /* 0x000000ffff167224 */ /* 0x000fe200078e0a16 */
[----:B------:R-:W-:Y:S01]  /*83a0*/  SHF.R.U64 R5, R4, UR4, R5 ;  /* 0x0000000404057c19 */ /* 0x000fe20008001205 */
[----:B------:R-:W-:Y:S01]  /*83b0*/  ULDC UR4, c[0x0][0x638] ;  /* 0x00018e0000047ab9 */ /* 0x000fe20000000800 */
[----:B------:R-:W-:Y:S01]  /*83c0*/  LOP3.LUT R9, R9, UR16, RZ, 0xc0, !PT ;  /* 0x0000001009097c12 */ /* 0x000fe2000f8ec0ff */
[----:B------:R-:W-:Y:S01]  /*83d0*/  ULDC UR5, c[0x0][0x610] ;  /* 0x0001840000057ab9 */ /* 0x000fe20000000800 */
[----:B------:R-:W-:Y:S02]  /*83e0*/  IMAD.MOV.U32 R4, RZ, RZ, 0x1 ;  /* 0x00000001ff047424 */ /* 0x000fe400078e00ff */
[----:B------:R-:W-:-:S02]  /*83f0*/  IMAD.MOV R7, RZ, RZ, -R5 ;  /* 0x000000ffff077224 */ /* 0x000fc400078e0a05 */
[----:B------:R-:W-:Y:S02]  /*8400*/  IMAD R20, R5, UR18, R20 ;  /* 0x0000001205147c24 */ /* 0x000fe4000f8e0214 */
[----:B0-----:R-:W-:Y:S02]  /*8410*/  @P1 IMAD R15, R21, R22, R14 ;  /* 0x00000016150f1224 */ /* 0x001fe400078e020e */
[----:B------:R-:W-:Y:S01]  /*8420*/  IMAD R18, R7, UR4, R18 ;  /* 0x0000000407127c24 */ /* 0x000fe2000f8e0212 */
[----:B------:R-:W-:Y:S01]  /*8430*/  ULDC UR4, c[0x0][0x600] ;  /* 0x0001800000047ab9 */ /* 0x000fe20000000800 */
[----:B------:R-:W-:Y:S02]  /*8440*/  IMAD R15, R20, UR5, R15 ;  /* 0x00000005140f7c24 */ /* 0x000fe4000f8e020f */
[----:B------:R-:W-:-:S05]  /*8450*/  IMAD R18, R18, UR4, R9 ;  /* 0x0000000412127c24 */ /* 0x000fca000f8e0209 */
[----:B------:R-:W-:Y:S02]  /*8460*/  SEL R9, R18, R15, !P1 ;  /* 0x0000000f12097207 */ /* 0x000fe40004800000 */
[----:B------:R-:W-:-:S07]  /*8470*/  SEL R7, R15, R18, !P1 ;  /* 0x000000120f077207 */ /* 0x000fce0004800000 */
.L_x_170:
[----:B------:R-:W-:Y:S05]  /*8480*/  BSYNC B1 ;  /* 0x0000000000017941 */ /* 0x000fea0003800000 */
.L_x_169:
[----:B------:R-:W-:-:S13]  /*8490*/  LOP3.LUT P1, RZ, R4, 0xff, RZ, 0xc0, !PT ;  /* 0x000000ff04ff7812 */ /* 0x000fda000782c0ff */
[----:B------:R-:W-:Y:S05]  /*84a0*/  @P1 BRA `(.L_x_173) ;  /* 0xfffffff4004c1947 */ /* 0x000fea000383ffff */
[----:B------:R-:W-:Y:S05]  /*84b0*/  BSYNC B0 ;  /* 0x0000000000007941 */ /* 0x000fea0003800000 */
.L_x_161:
[----:B------:R-:W-:-:S03]  /*84c0*/  UMOV UR4, 0xffffffff ;  /* 0xffffffff00047882 */ /* 0x000fc60000000000 */
[----:B------:R-:W-:Y:S05]  /*84d0*/  BRA.DIV UR4, `(.L_x_174) ;  /* 0x0000000e04a07947 */ /* 0x000fea000b800000 */
[----:B------:R-:W-:-:S13]  /*84e0*/  ELECT P6, URZ, PT ;  /* 0x00000000003f782f */ /* 0x000fda00038c0000 */
.L_x_206:
[----:B------:R-:W-:Y:S04]  /*84f0*/  BSSY B0, `(.L_x_175) ;  /* 0x00000cd000007945 */ /* 0x000fe80003800000 */
[----:B------:R-:W-:Y:S05]  /*8500*/  @!P6 BRA `(.L_x_176) ;  /* 0x0000000c002ce947 */ /* 0x000fea0003800000 */
[----:B------:R-:W-:-:S04]  /*8510*/  LOP3.LUT R19, R19, 0x2, RZ, 0xfc, !PT ;  /* 0x0000000213137812 */ /* 0x000fc800078efcff */
[----:B------:R-:W-:-:S13]  /*8520*/  ISETP.NE.AND P0, PT, R19, 0x3, PT ;  /* 0x000000031300780c */ /* 0x000fda0003f05270 */
[----:B------:R-:W-:Y:S05]  /*8530*/  @!P0 BRA `(.L_x_177) ;  /* 0x0000000000048947 */ /* 0x000fea0003800000 */
[----:B------:R-:W-:Y:S01]  /*8540*/  BPT.TRAP 0x1 ;  /* 0x000000040000795c */ /* 0x000fe20000300000 */
.L_x_177:
[----:B------:R-:W0:Y:S01]  /*8550*/  S2R R3, SR_CgaCtaId ;  /* 0x0000000000037919 */ /* 0x000e220000008800 */
[----:B------:R-:W-:-:S04]  /*8560*/  MOV R2, 0x400 ;  /* 0x0000040000027802 */ /* 0x000fc80000000f00 */
[----:B0-----:R-:W-:Y:S02]  /*8570*/  LEA R3, R3, R2, 0x18 ;  /* 0x0000000203037211 */ /* 0x001fe400078ec0ff */
[----:B------:R-:W-:-:S03]  /*8580*/  SHF.L.U32 R2, R0, 0x1f, RZ ;  /* 0x0000001f00027819 */ /* 0x000fc600000006ff */
[----:B------:R-:W-:-:S04]  /*8590*/  VIADD R3, R3, 0xb0 ;  /* 0x000000b003037836 */ /* 0x000fc80000000000 */
[C---:B------:R-:W-:Y:S02]  /*85a0*/  IMAD R7, R12.reuse, 0x8, R3 ;  /* 0x000000080c077824 */ /* 0x040fe400078e0203 */
[----:B------:R-:W-:Y:S02]  /*85b0*/  VIADD R12, R12, 0x1 ;  /* 0x000000010c0c7836 */ /* 0x000fe40000000000 */
[----:B------:R-:W0:Y:S03]  /*85c0*/  SYNCS.PHASECHK.TRANS64.TRYWAIT P0, [R7+URZ], R2 ;  /* 0x00000002070075a7 */ /* 0x000e26000800017f */
[----:B------:R-:W-:-:S04]  /*85d0*/  ISETP.NE.AND P1, PT, R12, 0x16, PT ;  /* 0x000000160c00780c */ /* 0x000fc80003f25270 */
[----:B------:R-:W-:Y:S02]  /*85e0*/  SEL R5, RZ, 0x1, P1 ;  /* 0x00000001ff057807 */ /* 0x000fe40000800000 */
[----:B------:R-:W-:Y:S02]  /*85f0*/  SEL R12, R12, RZ, P1 ;  /* 0x000000ff0c0c7207 */ /* 0x000fe40000800000 */
[----:B------:R-:W-:-:S03]  /*8600*/  LOP3.LUT R5, R0, R5, RZ, 0x3c, !PT ;  /* 0x0000000500057212 */ /* 0x000fc600078e3cff */
[----:B------:R-:W-:Y:S01]  /*8610*/  IMAD R9, R12, 0x8, R3 ;  /* 0x000000080c097824 */ /* 0x000fe200078e0203 */
[----:B------:R-:W-:Y:S01]  /*8620*/  SHF.L.U32 R4, R5, 0x1f, RZ ;  /* 0x0000001f05047819 */ /* 0x000fe200000006ff */
[----:B0-----:R-:W-:Y:S06]  /*8630*/  @!P0 BRA `(.L_x_178) ;  /* 0x0000000c00688947 */ /* 0x001fec0003800000 */
.L_x_207:
[----:B------:R-:W1:Y:S01]  /*8640*/  SYNCS.PHASECHK.TRANS64.TRYWAIT P0, [R9+URZ], R4 ;  /* 0x00000004090075a7 */ /* 0x000e62000800017f */
[----:B------:R-:W-:-:S05]  /*8650*/  VIADD R0, R12, 0x1 ;  /* 0x000000010c007836 */ /* 0x000fca0000000000 */
[----:B------:R-:W-:-:S04]  /*8660*/  ISETP.NE.AND P1, PT, R0, 0x16, PT ;  /* 0x000000160000780c */ /* 0x000fc80003f25270 */
[----:B0-----:R-:W-:Y:S02]  /*8670*/  SEL R2, RZ, 0x1, P1 ;  /* 0x00000001ff027807 */ /* 0x001fe40000800000 */
[----:B------:R-:W-:Y:S02]  /*8680*/  SEL R0, R0, RZ, P1 ;  /* 0x000000ff00007207 */ /* 0x000fe40000800000 */
[----:B------:R-:W-:-:S03]  /*8690*/  LOP3.LUT R7, R5, R2, RZ, 0x3c, !PT ;  /* 0x0000000205077212 */ /* 0x000fc600078e3cff */
[----:B------:R-:W-:Y:S01]  /*86a0*/  IMAD R6, R0, 0x8, R3 ;  /* 0x0000000800067824 */ /* 0x000fe200078e0203 */
[----:B------:R-:W-:Y:S01]  /*86b0*/  SHF.L.U32 R5, R7, 0x1f, RZ ;  /* 0x0000001f07057819 */ /* 0x000fe200000006ff */
[----:B-1----:R-:W-:Y:S06]  /*86c0*/  @!P0 BRA `(.L_x_179) ;  /* 0x0000000c00588947 */ /* 0x002fec0003800000 */
.L_x_208:
[----:B------:R-:W1:Y:S01]  /*86d0*/  SYNCS.PHASECHK.TRANS64.TRYWAIT P0, [R6+URZ], R5 ;  /* 0x00000005060075a7 */ /* 0x000e62000800017f */
[----:B------:R-:W-:-:S05]  /*86e0*/  VIADD R0, R0, 0x1 ;  /* 0x0000000100007836 */ /* 0x000fca0000000000 */
[----:B------:R-:W-:-:S04]  /*86f0*/  ISETP.NE.AND P1, PT, R0, 0x16, PT ;  /* 0x000000160000780c */ /* 0x000fc80003f25270 */
[----:B------:R-:W-:Y:S02]  /*8700*/  SEL R2, RZ, 0x1, P1 ;  /* 0x00000001ff027807 */ /* 0x000fe40000800000 */
[----:B------:R-:W-:Y:S02]  /*8710*/  SEL R0, R0, RZ, P1 ;  /* 0x000000ff00007207 */ /* 0x000fe40000800000 */
[----:B------:R-:W-:-:S03]  /*8720*/  LOP3.LUT R7, R7, R2, RZ, 0x3c, !PT ;  /* 0x0000000207077212 */ /* 0x000fc600078e3cff */
[----:B0-----:R-:W-:Y:S01]  /*8730*/  IMAD R9, R0, 0x8, R3 ;  /* 0x0000000800097824 */ /* 0x001fe200078e0203 */
[----:B------:R-:W-:Y:S01]  /*8740*/  SHF.L.U32 R4, R7, 0x1f, RZ ;  /* 0x0000001f07047819 */ /* 0x000fe200000006ff */
[----:B-1----:R-:W-:Y:S06]  /*8750*/  @!P0 BRA `(.L_x_180) ;  /* 0x0000000c00488947 */ /* 0x002fec0003800000 */
.L_x_209:
        /* <DEDUP_REMOVED lines=9> */
.L_x_210:
        /* <DEDUP_REMOVED lines=9> */
.L_x_211:
        /* <DEDUP_REMOVED lines=9> */
.L_x_212:
        /* <DEDUP_REMOVED lines=9> */
.L_x_213:
        /* <DEDUP_REMOVED lines=9> */
.L_x_214:
        /* <DEDUP_REMOVED lines=9> */
.L_x_215:
        /* <DEDUP_REMOVED lines=9> */
.L_x_216:
        /* <DEDUP_REMOVED lines=9> */
.L_x_217:
        /* <DEDUP_REMOVED lines=9> */
.L_x_218:
        /* <DEDUP_REMOVED lines=9> */
.L_x_219:
        /* <DEDUP_REMOVED lines=9> */
.L_x_220:
        /* <DEDUP_REMOVED lines=9> */
.L_x_221:
        /* <DEDUP_REMOVED lines=9> */
.L_x_222:
        /* <DEDUP_REMOVED lines=9> */
.L_x_223:
        /* <DEDUP_REMOVED lines=9> */
.L_x_224:
        /* <DEDUP_REMOVED lines=9> */
.L_x_225:
        /* <DEDUP_REMOVED lines=9> */
.L_x_226:
[----:B------:R-:W1:Y:S01]  /*90f0*/  SYNCS.PHASECHK.TRANS64.TRYWAIT P0, [R6+URZ], R5 ;  /* 0x00000005060075a7 */ /* 0x000e62000800017f */
[----:B------:R-:W-:-:S05]  /*9100*/  VIADD R0, R0, 0x1 ;  /* 0x0000000100007836 */ /* 0x000fca0000000000 */
[----:B------:R-:W-:-:S04]  /*9110*/  ISETP.NE.AND P1, PT, R0, 0x16, PT ;  /* 0x000000160000780c */ /* 0x000fc80003f25270 */
[----:B------:R-:W-:Y:S02]  /*9120*/  SEL R2, RZ, 0x1, P1 ;  /* 0x00000001ff027807 */ /* 0x000fe40000800000 */
[----:B------:R-:W-:Y:S02]  /*9130*/  SEL R0, R0, RZ, P1 ;  /* 0x000000ff00007207 */ /* 0x000fe40000800000 */
[----:B------:R-:W-:Y:S01]  /*9140*/  LOP3.LUT R2, R7, R2, RZ, 0x3c, !PT ;  /* 0x0000000207027212 */ /* 0x000fe200078e3cff */
[----:B-1----:R-:W-:Y:S06]  /*9150*/  @!P0 BRA `(.L_x_198) ;  /* 0x0000000800308947 */ /* 0x002fec0003800000 */
.L_x_227:
[----:B------:R-:W-:Y:S01]  /*9160*/  IMAD R3, R0, 0x8, R3 ;  /* 0x0000000800037824 */ /* 0x000fe200078e0203 */
[----:B------:R-:W-:-:S07]  /*9170*/  SHF.L.U32 R0, R2, 0x1f, RZ ;  /* 0x0000001f02007819 */ /* 0x000fce00000006ff */
.L_x_199:
[----:B--2---:R2:W3:Y:S02]  /*9180*/  SYNCS.PHASECHK.TRANS64.TRYWAIT P0, [R3+URZ], R0 ;  /* 0x00000000030075a7 */ /* 0x0044e4000800017f */
[----:B---3--:R-:W-:Y:S05]  /*9190*/  @!P0 NANOSLEEP.SYNCS 0x989680 ;  /* 0x009896800000895d */ /* 0x008fea0003900000 */
[----:B------:R-:W3:Y:S02]  /*91a0*/  @!P0 SYNCS.PHASECHK.TRANS64 P0, [R3+URZ], R0 ;  /* 0x00000000030085a7 */ /* 0x000ee4000800007f */
[----:B---3--:R-:W-:Y:S05]  /*91b0*/  @!P0 BRA `(.L_x_199) ;  /* 0xfffffffc00f08947 */ /* 0x008fea000383ffff */
.L_x_176:
[----:B------:R-:W-:Y:S05]  /*91c0*/  BSYNC B0 ;  /* 0x0000000000007941 */ /* 0x000fea0003800000 */
.L_x_175:
[----:B------:R-:W-:Y:S05]  /*91d0*/  EXIT ;  /* 0x000000000000794d */ /* 0x000fea0003800000 */
.L_x_18:
[----:B---3--:R3:W4:Y:S02]  /*91e0*/  SYNCS.PHASECHK.TRANS64.TRYWAIT P1, [R3+URZ], R0 ;  /* 0x00000000030075a7 */ /* 0x008724000802017f */
[----:B----4-:R-:W-:Y:S05]  /*91f0*/  @!P1 NANOSLEEP.SYNCS 0x989680 ;  /* 0x009896800000995d */ /* 0x010fea0003900000 */
[----:B------:R-:W4:Y:S02]  /*9200*/  @!P1 SYNCS.PHASECHK.TRANS64 P1, [R3+URZ], R0 ;  /* 0x00000000030095a7 */ /* 0x000f24000802007f */
[----:B----4-:R-:W-:Y:S05]  /*9210*/  @!P1 BRA `(.L_x_18) ;  /* 0xfffffffc00f09947 */ /* 0x010fea000383ffff */
[----:B------:R-:W-:Y:S05]  /*9220*/  BRA `(.L_x_17) ;  /* 0xffffff8000987947 */ /* 0x000fea000383ffff */
.L_x_23:
[----:B-1----:R-:W-:-:S04]  /*9230*/  IMAD.U32 R5, RZ, RZ, UR4 ;  /* 0x00000004ff057e24 */ /* 0x002fc8000f8e00ff */
[----:B------:R1:W2:Y:S03]  /*9240*/  SYNCS.PHASECHK.TRANS64.TRYWAIT P1, [R5+URZ], R4 ;  /* 0x00000004050075a7 */ /* 0x0002a6000802017f */
[----:B--2---:R-:W-:Y:S05]  /*9250*/  @!P1 NANOSLEEP.SYNCS 0x989680 ;  /* 0x009896800000995d */ /* 0x004fea0003900000 */
[----:B------:R-:W2:Y:S02]  /*9260*/  @!P1 SYNCS.PHASECHK.TRANS64 P1, [R5+URZ], R4 ;  /* 0x00000004050095a7 */ /* 0x000ea4000802007f */
[----:B--2---:R-:W-:Y:S05]  /*9270*/  @!P1 BRA `(.L_x_23) ;  /* 0xfffffffc00ec9947 */ /* 0x004fea000383ffff */
[----:B------:R-:W-:Y:S05]  /*9280*/  BRA `(.L_x_22) ;  /* 0xffffff84002c7947 */ /* 0x000fea000383ffff */
.L_x_162:
[----:B------:R-:W-:Y:S01]  /*9290*/  BSSY B1, `(.L_x_200) ;  /* 0x0000006000017945 */ /* 0x000fe20003800000 */
[----:B------:R-:W-:-:S07]  /*92a0*/  IMAD.MOV.U32 R15, RZ, RZ, -0x1 ;  /* 0xffffffffff0f7424 */ /* 0x000fce00078e00ff */
[----:B------:R-:W-:Y:S05]  /*92b0*/  WARPSYNC.COLLECTIVE R15, `(.L_x_201) ;  /* 0x000000000f0c7348 */ /* 0x000fea0003c00000 */
[----:B------:R-:W-:Y:S02]  /*92c0*/  ELECT P6, UR62, PT ;  /* 0x00000000003e782f */ /* 0x000fe400038c0000 */
[----:B------:R-:W-:Y:S01]  /*92d0*/  MOV R14, UR62 ;  /* 0x0000003e000e7c02 */ /* 0x000fe20008000f00 */
[----:B------:R-:W-:Y:S10]  /*92e0*/  ENDCOLLECTIVE ;  /* 0x000000000000791b */ /* 0x000ff40003800000 */
.L_x_201:
[----:B------:R-:W-:Y:S05]  /*92f0*/  BSYNC B1 ;  /* 0x0000000000017941 */ /* 0x000fea0003800000 */
.L_x_200:
[----:B------:R-:W-:Y:S05]  /*9300*/  BRA `(.L_x_202) ;  /* 0xffffffe400c07947 */ /* 0x000fea000383ffff */
.L_x_165:
[----:B0-----:R0:W1:Y:S02]  /*9310*/  SYNCS.PHASECHK.TRANS64.TRYWAIT P1, [R14+URZ+0xb0], R7 ;  /* 0x0000b0070e0075a7 */ /* 0x001064000802017f */
[----:B-1----:R-:W-:Y:S05]  /*9320*/  @!P1 NANOSLEEP.SYNCS 0x989680 ;  /* 0x009896800000995d */ /* 0x002fea0003900000 */
[----:B------:R-:W1:Y:S02]  /*9330*/  @!P1 SYNCS.PHASECHK.TRANS64 P1, [R14+URZ+0xb0], R7 ;  /* 0x0000b0070e0095a7 */ /* 0x000e64000802007f */
[----:B-1----:R-:W-:Y:S05]  /*9340*/  @!P1 BRA `(.L_x_165) ;  /* 0xfffffffc00f09947 */ /* 0x002fea000383ffff */
[----:B------:R-:W-:Y:S05]  /*9350*/  BRA `(.L_x_203) ;  /* 0xffffffe400f47947 */ /* 0x000fea000383ffff */
.L_x_174:
[----:B------:R-:W-:Y:S01]  /*9360*/  BSSY B0, `(.L_x_204) ;  /* 0x0000006000007945 */ /* 0x000fe20003800000 */
[----:B------:R-:W-:-:S07]  /*9370*/  IMAD.MOV.U32 R15, RZ, RZ, -0x1 ;  /* 0xffffffffff0f7424 */ /* 0x000fce00078e00ff */
[----:B------:R-:W-:Y:S05]  /*9380*/  WARPSYNC.COLLECTIVE R15, `(.L_x_205) ;  /* 0x000000000f0c7348 */ /* 0x000fea0003c00000 */
[----:B------:R-:W-:Y:S02]  /*9390*/  ELECT P6, UR62, PT ;  /* 0x00000000003e782f */ /* 0x000fe400038c0000 */
[----:B------:R-:W-:Y:S01]  /*93a0*/  MOV R14, UR62 ;  /* 0x0000003e000e7c02 */ /* 0x000fe20008000f00 */
[----:B------:R-:W-:Y:S10]  /*93b0*/  ENDCOLLECTIVE ;  /* 0x000000000000791b */ /* 0x000ff40003800000 */
.L_x_205:
[----:B------:R-:W-:Y:S05]  /*93c0*/  BSYNC B0 ;  /* 0x0000000000007941 */ /* 0x000fea0003800000 */
.L_x_204:
[----:B------:R-:W-:Y:S05]  /*93d0*/  BRA `(.L_x_206) ;  /* 0xfffffff000447947 */ /* 0x000fea000383ffff */
.L_x_178:
[----:B0-----:R0:W1:Y:S02]  /*93e0*/  SYNCS.PHASECHK.TRANS64.TRYWAIT P0, [R7+URZ], R2 ;  /* 0x00000002070075a7 */ /* 0x001064000800017f */
[----:B-1----:R-:W-:Y:S05]  /*93f0*/  @!P0 NANOSLEEP.SYNCS 0x989680 ;  /* 0x009896800000895d */ /* 0x002fea0003900000 */
[----:B------:R-:W1:Y:S02]  /*9400*/  @!P0 SYNCS.PHASECHK.TRANS64 P0, [R7+URZ], R2 ;  /* 0x00000002070085a7 */ /* 0x000e64000800007f */
[----:B-1----:R-:W-:Y:S05]  /*9410*/  @!P0 BRA `(.L_x_178) ;  /* 0xfffffffc00f08947 */ /* 0x002fea000383ffff */
[----:B------:R-:W-:Y:S05]  /*9420*/  BRA `(.L_x_207) ;  /* 0xfffffff000847947 */ /* 0x000fea000383ffff */
.L_x_179:
[----:B0-----:R0:W1:Y:S02]  /*9430*/  SYNCS.PHASECHK.TRANS64.TRYWAIT P0, [R9+URZ], R4 ;  /* 0x00000004090075a7 */ /* 0x001064000800017f */
[----:B-1----:R-:W-:Y:S05]  /*9440*/  @!P0 NANOSLEEP.SYNCS 0x989680 ;  /* 0x009896800000895d */ /* 0x002fea0003900000 */
[----:B------:R-:W1:Y:S02]  /*9450*/  @!P0 SYNCS.PHASECHK.TRANS64 P0, [R9+URZ], R4 ;  /* 0x00000004090085a7 */ /* 0x000e64000800007f */
[----:B-1----:R-:W-:Y:S05]  /*9460*/  @!P0 BRA `(.L_x_179) ;  /* 0xfffffffc00f08947 */ /* 0x002fea000383ffff */
[----:B------:R-:W-:Y:S05]  /*9470*/  BRA `(.L_x_208) ;  /* 0xfffffff000947947 */ /* 0x000fea000383ffff */
.L_x_180:
[----:B0-----:R0:W1:Y:S02]  /*9480*/  SYNCS.PHASECHK.TRANS64.TRYWAIT P0, [R6+URZ], R5 ;  /* 0x00000005060075a7 */ /* 0x001064000800017f */
[----:B-1----:R-:W-:Y:S05]  /*9490*/  @!P0 NANOSLEEP.SYNCS 0x989680 ;  /* 0x009896800000895d */ /* 0x002fea0003900000 */
[----:B------:R-:W1:Y:S02]  /*94a0*/  @!P0 SYNCS.PHASECHK.TRANS64 P0, [R6+URZ], R5 ;  /* 0x00000005060085a7 */ /* 0x000e64000800007f */
[----:B-1----:R-:W-:Y:S05]  /*94b0*/  @!P0 BRA `(.L_x_180) ;  /* 0xfffffffc00f08947 */ /* 0x002fea000383ffff */
[----:B------:R-:W-:Y:S05]  /*94c0*/  BRA `(.L_x_209) ;  /* 0xfffffff000a47947 */ /* 0x000fea000383ffff */
.L_x_181:
[----:B0-----:R0:W1:Y:S02]  /*94d0*/  SYNCS.PHASECHK.TRANS64.TRYWAIT P0, [R9+URZ], R4 ;  /* 0x00000004090075a7 */ /* 0x001064000800017f */
[----:B-1----:R-:W-:Y:S05]  /*94e0*/  @!P0 NANOSLEEP.SYNCS 0x989680 ;  /* 0x009896800000895d */ /* 0x002fea0003900000 */
[----:B------:R-:W1:Y:S02]  /*94f0*/  @!P0 SYNCS.PHASECHK.TRANS64 P0, [R9+URZ], R4 ;  /* 0x00000004090085a7 */ /* 0x000e64000800007f */
[----:B-1----:R-:W-:Y:S05]  /*9500*/  @!P0 BRA `(.L_x_181) ;  /* 0xfffffffc00f08947 */ /* 0x002fea000383ffff */
[----:B------:R-:W-:Y:S05]  /*9510*/  BRA `(.L_x_210) ;  /* 0xfffffff000b47947 */ /* 0x000fea000383ffff */
.L_x_182:
[----:B0-----:R0:W1:Y:S02]  /*9520*/  SYNCS.PHASECHK.TRANS64.TRYWAIT P0, [R6+URZ], R5 ;  /* 0x00000005060075a7 */ /* 0x001064000800017f */
[----:B-1----:R-:W-:Y:S05]  /*9530*/  @!P0 NANOSLEEP.SYNCS 0x989680 ;  /* 0x009896800000895d */ /* 0x002fea0003900000 */
[----:B------:R-:W1:Y:S02]  /*9540*/  @!P0 SYNCS.PHASECHK.TRANS64 P0, [R6+URZ], R5 ;  /* 0x00000005060085a7 */ /* 0x000e64000800007f */
[----:B-1----:R-:W-:Y:S05]  /*9550*/  @!P0 BRA `(.L_x_182) ;  /* 0xfffffffc00f08947 */ /* 0x002fea000383ffff */
[----:B------:R-:W-:Y:S05]  /*9560*/  BRA `(.L_x_211) ;  /* 0xfffffff000c47947 */ /* 0x000fea000383ffff */
.L_x_183:
[----:B0-----:R0:W1:Y:S02]  /*9570*/  SYNCS.PHASECHK.TRANS64.TRYWAIT P0, [R9+URZ], R4 ;  /* 0x00000004090075a7 */ /* 0x001064000800017f */
[----:B-1----:R-:W-:Y:S05]  /*9580*/  @!P0 NANOSLEEP.SYNCS 0x989680 ;  /* 0x009896800000895d */ /* 0x002fea0003900000 */
[----:B------:R-:W1:Y:S02]  /*9590*/  @!P0 SYNCS.PHASECHK.TRANS64 P0, [R9+URZ], R4 ;  /* 0x00000004090085a7 */ /* 0x000e64000800007f */
[----:B-1----:R-:W-:Y:S05]  /*95a0*/  @!P0 BRA `(.L_x_183) ;  /* 0xfffffffc00f08947 */ /* 0x002fea000383ffff */
[----:B------:R-:W-:Y:S05]  /*95b0*/  BRA `(.L_x_212) ;  /* 0xfffffff000d47947 */ /* 0x000fea000383ffff */
.L_x_184:
[----:B0-----:R0:W1:Y:S02]  /*95c0*/  SYNCS.PHASECHK.TRANS64.TRYWAIT P0, [R6+URZ], R5 ;  /* 0x00000005060075a7 */ /* 0x001064000800017f */
[----:B-1----:R-:W-:Y:S05]  /*95d0*/  @!P0 NANOSLEEP.SYNCS 0x989680 ;  /* 0x009896800000895d */ /* 0x002fea0003900000 */
[----:B------:R-:W1:Y:S02]  /*95e0*/  @!P0 SYNCS.PHASECHK.TRANS64 P0, [R6+URZ], R5 ;  /* 0x00000005060085a7 */ /* 0x000e64000800007f */
[----:B-1----:R-:W-:Y:S05]  /*95f0*/  @!P0 BRA `(.L_x_184) ;  /* 0xfffffffc00f08947 */ /* 0x002fea000383ffff */
[----:B------:R-:W-:Y:S05]  /*9600*/  BRA `(.L_x_213) ;  /* 0xfffffff000e47947 */ /* 0x000fea000383ffff */
.L_x_185:
[----:B0-----:R0:W1:Y:S02]  /*9610*/  SYNCS.PHASECHK.TRANS64.TRYWAIT P0, [R9+URZ], R4 ;  /* 0x00000004090075a7 */ /* 0x001064000800017f */
[----:B-1----:R-:W-:Y:S05]  /*9620*/  @!P0 NANOSLEEP.SYNCS 0x989680 ;  /* 0x009896800000895d */ /* 0x002fea0003900000 */
[----:B------:R-:W1:Y:S02]  /*9630*/  @!P0 SYNCS.PHASECHK.TRANS64 P0, [R9+URZ], R4 ;  /* 0x00000004090085a7 */ /* 0x000e64000800007f */
[----:B-1----:R-:W-:Y:S05]  /*9640*/  @!P0 BRA `(.L_x_185) ;  /* 0xfffffffc00f08947 */ /* 0x002fea000383ffff */
[----:B------:R-:W-:Y:S05]  /*9650*/  BRA `(.L_x_214) ;  /* 0xfffffff000f47947 */ /* 0x000fea000383ffff */
.L_x_186:
[----:B0-----:R0:W1:Y:S02]  /*9660*/  SYNCS.PHASECHK.TRANS64.TRYWAIT P0, [R6+URZ], R5 ;  /* 0x00000005060075a7 */ /* 0x001064000800017f */
[----:B-1----:R-:W-:Y:S05]  /*9670*/  @!P0 NANOSLEEP.SYNCS 0x989680 ;  /* 0x009896800000895d */ /* 0x002fea0003900000 */
[----:B------:R-:W1:Y:S02]  /*9680*/  @!P0 SYNCS.PHASECHK.TRANS64 P0, [R6+URZ], R5 ;  /* 0x00000005060085a7 */ /* 0x000e64000800007f */
[----:B-1----:R-:W-:Y:S05]  /*9690*/  @!P0 BRA `(.L_x_186) ;  /* 0xfffffffc00f08947 */ /* 0x002fea000383ffff */
[----:B------:R-:W-:Y:S05]  /*96a0*/  BRA `(.L_x_215) ;  /* 0xfffffff400047947 */ /* 0x000fea000383ffff */
.L_x_187:
[----:B0-----:R0:W1:Y:S02]  /*96b0*/  SYNCS.PHASECHK.TRANS64.TRYWAIT P0, [R9+URZ], R4 ;  /* 0x00000004090075a7 */ /* 0x001064000800017f */
[----:B-1----:R-:W-:Y:S05]  /*96c0*/  @!P0 NANOSLEEP.SYNCS 0x989680 ;  /* 0x009896800000895d */ /* 0x002fea0003900000 */
[----:B------:R-:W1:Y:S02]  /*96d0*/  @!P0 SYNCS.PHASECHK.TRANS64 P0, [R9+URZ], R4 ;  /* 0x00000004090085a7 */ /* 0x000e64000800007f */
[----:B-1----:R-:W-:Y:S05]  /*96e0*/  @!P0 BRA `(.L_x_187) ;  /* 0xfffffffc00f08947 */ /* 0x002fea000383ffff */
[----:B------:R-:W-:Y:S05]  /*96f0*/  BRA `(.L_x_216) ;  /* 0xfffffff400147947 */ /* 0x000fea000383ffff */
.L_x_188:
[----:B0-----:R0:W1:Y:S02]  /*9700*/  SYNCS.PHASECHK.TRANS64.TRYWAIT P0, [R6+URZ], R5 ;  /* 0x00000005060075a7 */ /* 0x001064000800017f */
[----:B-1----:R-:W-:Y:S05]  /*9710*/  @!P0 NANOSLEEP.SYNCS 0x989680 ;  /* 0x009896800000895d */ /* 0x002fea0003900000 */
[----:B------:R-:W1:Y:S02]  /*9720*/  @!P0 SYNCS.PHASECHK.TRANS64 P0, [R6+URZ], R5 ;  /* 0x00000005060085a7 */ /* 0x000e64000800007f */
[----:B-1----:R-:W-:Y:S05]  /*9730*/  @!P0 BRA `(.L_x_188) ;  /* 0xfffffffc00f08947 */ /* 0x002fea000383ffff */
[----:B------:R-:W-:Y:S05]  /*9740*/  BRA `(.L_x_217) ;  /* 0xfffffff400247947 */ /* 0x000fea000383ffff */
.L_x_189:
[----:B0-----:R0:W1:Y:S02]  /*9750*/  SYNCS.PHASECHK.TRANS64.TRYWAIT P0, [R9+URZ], R4 ;  /* 0x00000004090075a7 */ /* 0x001064000800017f */
[----:B-1----:R-:W-:Y:S05]  /*9760*/  @!P0 NANOSLEEP.SYNCS 0x989680 ;  /* 0x009896800000895d */ /* 0x002fea0003900000 */
[----:B------:R-:W1:Y:S02]  /*9770*/  @!P0 SYNCS.PHASECHK.TRANS64 P0, [R9+URZ], R4 ;  /* 0x00000004090085a7 */ /* 0x000e64000800007f */
[----:B-1----:R-:W-:Y:S05]  /*9780*/  @!P0 BRA `(.L_x_189) ;  /* 0xfffffffc00f08947 */ /* 0x002fea000383ffff */
[----:B------:R-:W-:Y:S05]  /*9790*/  BRA `(.L_x_218) ;  /* 0xfffffff400347947 */ /* 0x000fea000383ffff */
.L_x_190:
[----:B0-----:R0:W1:Y:S02]  /*97a0*/  SYNCS.PHASECHK.TRANS64.TRYWAIT P0, [R6+URZ], R5 ;  /* 0x00000005060075a7 */ /* 0x001064000800017f */
[----:B-1----:R-:W-:Y:S05]  /*97b0*/  @!P0 NANOSLEEP.SYNCS 0x989680 ;  /* 0x009896800000895d */ /* 0x002fea0003900000 */
[----:B------:R-:W1:Y:S02]  /*97c0*/  @!P0 SYNCS.PHASECHK.TRANS64 P0, [R6+URZ], R5 ;  /* 0x00000005060085a7 */ /* 0x000e64000800007f */
[----:B-1----:R-:W-:Y:S05]  /*97d0*/  @!P0 BRA `(.L_x_190) ;  /* 0xfffffffc00f08947 */ /* 0x002fea000383ffff */
[----:B------:R-:W-:Y:S05]  /*97e0*/  BRA `(.L_x_219) ;  /* 0xfffffff400447947 */ /* 0x000fea000383ffff */
.L_x_191:
[----:B0-----:R0:W1:Y:S02]  /*97f0*/  SYNCS.PHASECHK.TRANS64.TRYWAIT P0, [R9+URZ], R4 ;  /* 0x00000004090075a7 */ /* 0x001064000800017f */
[----:B-1----:R-:W-:Y:S05]  /*9800*/  @!P0 NANOSLEEP.SYNCS 0x989680 ;  /* 0x009896800000895d */ /* 0x002fea0003900000 */
[----:B------:R-:W1:Y:S02]  /*9810*/  @!P0 SYNCS.PHASECHK.TRANS64 P0, [R9+URZ], R4 ;  /* 0x00000004090085a7 */ /* 0x000e64000800007f */
[----:B-1----:R-:W-:Y:S05]  /*9820*/  @!P0 BRA `(.L_x_191) ;  /* 0xfffffffc00f08947 */ /* 0x002fea000383ffff */
[----:B------:R-:W-:Y:S05]  /*9830*/  BRA `(.L_x_220) ;  /* 0xfffffff400547947 */ /* 0x000fea000383ffff */
.L_x_192:
[----:B0-----:R0:W1:Y:S02]  /*9840*/  SYNCS.PHASECHK.TRANS64.TRYWAIT P0, [R6+URZ], R5 ;  /* 0x00000005060075a7 */ /* 0x001064000800017f */
[----:B-1----:R-:W-:Y:S05]  /*9850*/  @!P0 NANOSLEEP.SYNCS 0x989680 ;  /* 0x009896800000895d */ /* 0x002fea0003900000 */
[----:B------:R-:W1:Y:S02]  /*9860*/  @!P0 SYNCS.PHASECHK.TRANS64 P0, [R6+URZ], R5 ;  /* 0x00000005060085a7 */ /* 0x000e64000800007f */
[----:B-1----:R-:W-:Y:S05]  /*9870*/  @!P0 BRA `(.L_x_192) ;  /* 0xfffffffc00f08947 */ /* 0x002fea000383ffff */
[----:B------:R-:W-:Y:S05]  /*9880*/  BRA `(.L_x_221) ;  /* 0xfffffff400647947 */ /* 0x000fea000383ffff */
.L_x_193:
[----:B0-----:R0:W1:Y:S02]  /*9890*/  SYNCS.PHASECHK.TRANS64.TRYWAIT P0, [R9+URZ], R4 ;  /* 0x00000004090075a7 */ /* 0x001064000800017f */
[----:B-1----:R-:W-:Y:S05]  /*98a0*/  @!P0 NANOSLEEP.SYNCS 0x989680 ;  /* 0x009896800000895d */ /* 0x002fea0003900000 */
[----:B------:R-:W1:Y:S02]  /*98b0*/  @!P0 SYNCS.PHASECHK.TRANS64 P0, [R9+URZ], R4 ;  /* 0x00000004090085a7 */ /* 0x000e64000800007f */
[----:B-1----:R-:W-:Y:S05]  /*98c0*/  @!P0 BRA `(.L_x_193) ;  /* 0xfffffffc00f08947 */ /* 0x002fea000383ffff */
[----:B------:R-:W-:Y:S05]  /*98d0*/  BRA `(.L_x_222) ;  /* 0xfffffff400747947 */ /* 0x000fea000383ffff */
.L_x_194:
[----:B0-----:R0:W1:Y:S02]  /*98e0*/  SYNCS.PHASECHK.TRANS64.TRYWAIT P0, [R6+URZ], R5 ;  /* 0x00000005060075a7 */ /* 0x001064000800017f */
[----:B-1----:R-:W-:Y:S05]  /*98f0*/  @!P0 NANOSLEEP.SYNCS 0x989680 ;  /* 0x009896800000895d */ /* 0x002fea0003900000 */
[----:B------:R-:W1:Y:S02]  /*9900*/  @!P0 SYNCS.PHASECHK.TRANS64 P0, [R6+URZ], R5 ;  /* 0x00000005060085a7 */ /* 0x000e64000800007f */
[----:B-1----:R-:W-:Y:S05]  /*9910*/  @!P0 BRA `(.L_x_194) ;  /* 0xfffffffc00f08947 */ /* 0x002fea000383ffff */
[----:B------:R-:W-:Y:S05]  /*9920*/  BRA `(.L_x_223) ;  /* 0xfffffff400847947 */ /* 0x000fea000383ffff */
.L_x_195:
[----:B0-----:R0:W1:Y:S02]  /*9930*/  SYNCS.PHASECHK.TRANS64.TRYWAIT P0, [R9+URZ], R4 ;  /* 0x00000004090075a7 */ /* 0x001064000800017f */
[----:B-1----:R-:W-:Y:S05]  /*9940*/  @!P0 NANOSLEEP.SYNCS 0x989680 ;  /* 0x009896800000895d */ /* 0x002fea0003900000 */
[----:B------:R-:W1:Y:S02]  /*9950*/  @!P0 SYNCS.PHASECHK.TRANS64 P0, [R9+URZ], R4 ;  /* 0x00000004090085a7 */ /* 0x000e64000800007f */
[----:B-1----:R-:W-:Y:S05]  /*9960*/  @!P0 BRA `(.L_x_195) ;  /* 0xfffffffc00f08947 */ /* 0x002fea000383ffff */
[----:B------:R-:W-:Y:S05]  /*9970*/  BRA `(.L_x_224) ;  /* 0xfffffff400947947 */ /* 0x000fea000383ffff */
.L_x_196:
[----:B0-----:R0:W1:Y:S02]  /*9980*/  SYNCS.PHASECHK.TRANS64.TRYWAIT P0, [R6+URZ], R5 ;  /* 0x00000005060075a7 */ /* 0x001064000800017f */
[----:B-1----:R-:W-:Y:S05]  /*9990*/  @!P0 NANOSLEEP.SYNCS 0x989680 ;  /* 0x009896800000895d */ /* 0x002fea0003900000 */
[----:B------:R-:W1:Y:S02]  /*99a0*/  @!P0 SYNCS.PHASECHK.TRANS64 P0, [R6+URZ], R5 ;  /* 0x00000005060085a7 */ /* 0x000e64000800007f */
[----:B-1----:R-:W-:Y:S05]  /*99b0*/  @!P0 BRA `(.L_x_196) ;  /* 0xfffffffc00f08947 */ /* 0x002fea000383ffff */
[----:B------:R-:W-:Y:S05]  /*99c0*/  BRA `(.L_x_225) ;  /* 0xfffffff400a47947 */ /* 0x000fea000383ffff */
.L_x_197:
[----:B0-----:R0:W1:Y:S02]  /*99d0*/  SYNCS.PHASECHK.TRANS64.TRYWAIT P0, [R9+URZ], R4 ;  /* 0x00000004090075a7 */ /* 0x001064000800017f */
[----:B-1----:R-:W-:Y:S05]  /*99e0*/  @!P0 NANOSLEEP.SYNCS 0x989680 ;  /* 0x009896800000895d */ /* 0x002fea0003900000 */
[----:B------:R-:W1:Y:S02]  /*99f0*/  @!P0 SYNCS.PHASECHK.TRANS64 P0, [R9+URZ], R4 ;  /* 0x00000004090085a7 */ /* 0x000e64000800007f */
[----:B-1----:R-:W-:Y:S05]  /*9a00*/  @!P0 BRA `(.L_x_197) ;  /* 0xfffffffc00f08947 */ /* 0x002fea000383ffff */
[----:B------:R-:W-:Y:S05]  /*9a10*/  BRA `(.L_x_226) ;  /* 0xfffffff400b47947 */ /* 0x000fea000383ffff */
.L_x_198:
[----:B-1----:R1:W2:Y:S02]  /*9a20*/  SYNCS.PHASECHK.TRANS64.TRYWAIT P0, [R6+URZ], R5 ;  /* 0x00000005060075a7 */ /* 0x0022a4000800017f */
[----:B--2---:R-:W-:Y:S05]  /*9a30*/  @!P0 NANOSLEEP.SYNCS 0x989680 ;  /* 0x009896800000895d */ /* 0x004fea0003900000 */
[----:B------:R-:W2:Y:S02]  /*9a40*/  @!P0 SYNCS.PHASECHK.TRANS64 P0, [R6+URZ], R5 ;  /* 0x00000005060085a7 */ /* 0x000ea4000800007f */
[----:B--2---:R-:W-:Y:S05]  /*9a50*/  @!P0 BRA `(.L_x_198) ;  /* 0xfffffffc00f08947 */ /* 0x004fea000383ffff */
[----:B------:R-:W-:Y:S05]  /*9a60*/  BRA `(.L_x_227) ;  /* 0xfffffff400bc7947 */ /* 0x000fea000383ffff */
.L_x_228:
[----:B------:R-:W-:-:S00]  /*9a70*/  BRA `(.L_x_228) ;  /* 0xfffffffc00fc7947 */ /* 0x000fc0000383ffff */
[----:B------:R-:W-:-:S00]  /*9a80*/  NOP ;  /* 0x0000000000007918 */ /* 0x000fc00000000000 */
[----:B------:R-:W-:-:S00]  /*9a90*/  NOP ;  /* 0x0000000000007918 */ /* 0x000fc00000000000 */
[----:B------:R-:W-:-:S00]  /*9aa0*/  NOP ;  /* 0x0000000000007918 */ /* 0x000fc00000000000 */
[----:B------:R-:W-:-:S00]  /*9ab0*/  NOP ;  /* 0x0000000000007918 */ /* 0x000fc00000000000 */
[----:B------:R-:W-:-:S00]  /*9ac0*/  NOP ;  /* 0x0000000000007918 */ /* 0x000fc00000000000 */
[----:B------:R-:W-:-:S00]  /*9ad0*/  NOP ;  /* 0x0000000000007918 */ /* 0x000fc00000000000 */
[----:B------:R-:W-:-:S00]  /*9ae0*/  NOP ;  /* 0x0000000000007918 */ /* 0x000fc00000000000 */
[----:B------:R-:W-:-:S00]  /*9af0*/  NOP ;  /* 0x0000000000007918 */ /* 0x000fc00000000000 */
.L_x_229:


//--------------------- .nv.global.init           --------------------------
	.section	.nv.global.init,"aw",@progbits
.nv.global.init:
	.type		$str$22,@object
	.size		$str$22,($str$23 - $str$22)
$str$22:
        /*0000*/ 	.byte	0x6b, 0x5f, 0x74, 0x69, 0x6c, 0x65, 0x5f, 0x63, 0x6f, 0x75, 0x6e, 0x74, 0x20, 0x3e, 0x3d, 0x20
        /*0010*/ 	.byte	0x31, 0x00
	.type		$str$23,@object
	.size		$str$23,(__unnamed_1 - $str$23)
$str$23:
        /*0012*/ 	.byte	0x2f, 0x74, 0x6d, 0x70, 0x2f, 0x63, 0x75, 0x74, 0x6c, 0x61, 0x73, 0x73, 0x5f, 0x73, 0x77, 0x65
        /*0022*/ 	.byte	0x65, 0x70, 0x5f, 0x73, 0x72, 0x63, 0x2f, 0x69, 0x6e, 0x63, 0x6c, 0x75, 0x64, 0x65, 0x2f, 0x63
        /*0032*/ 	.byte	0x75, 0x74, 0x6c, 0x61, 0x73, 0x73, 0x2f, 0x67, 0x65, 0x6d, 0x6d, 0x2f, 0x63, 0x6f, 0x6c, 0x6c
        /*0042*/ 	.byte	0x65, 0x63, 0x74, 0x69, 0x76, 0x65, 0x2f, 0x73, 0x6d, 0x39, 0x30, 0x5f, 0x6d, 0x6d, 0x61, 0x5f
        /*0052*/ 	.byte	0x74, 0x6d, 0x61, 0x5f, 0x67, 0x6d, 0x6d, 0x61, 0x5f, 0x73, 0x73, 0x5f, 0x77, 0x61, 0x72, 0x70
        /*0062*/ 	.byte	0x73, 0x70, 0x65, 0x63, 0x69, 0x61, 0x6c, 0x69, 0x7a, 0x65, 0x64, 0x2e, 0x68, 0x70, 0x70, 0x00
	.type		__unnamed_1,@object
	.size		__unnamed_1,(.L_0 - __unnamed_1)
__unnamed_1:
        /*0072*/ 	.byte	0x76, 0x6f, 0x69, 0x64, 0x20, 0x63, 0x75, 0x74, 0x6c, 0x61, 0x73, 0x73, 0x3a, 0x3a, 0x67, 0x65
        /* <DEDUP_REMOVED lines=180> */
        /*0bc2*/ 	.byte	0x74, 0x79, 0x5d, 0x00
.L_0:


//--------------------- .nv.shared._ZN7cutlass13device_kernelINS_4gemm6kernel13GemmUniversalIN4cute5tupleIJiiiiEEENS1_10collective13CollectiveMmaINS1_34MainloopSm90TmaGmmaWarpSpecializedILi22ENS5_IJNS4_1CILi1EEESB_SB_EEENS1_35KernelTmaWarpSpecializedCooperativeEEENS5_IJNSA_ILi256EEENSA_ILi64EEENSA_ILi16EEEEEENS_10bfloat16_tENS5_IJlSB_lEEESJ_SK_NS4_8TiledMMAINS4_8MMA_AtomIJNS4_4SM904GMMA27MMA_64x64x16_F32BF16BF16_SSILNSO_5MajorE0ELSQ_0ELNSO_7ScaleInE1ELSR_1EEEEEENS4_6LayoutINS5_IJNSA_ILi2EEESB_SB_EEENS5_IJSB_NSA_ILi0EEESX_EEEEENS5_IJNS4_10UnderscoreES10_S10_EEEEENS4_13SM90_TMA_LOADENS4_14ComposedLayoutINS4_7SwizzleILi1ELi4ELi3EEENS4_18smem_ptr_flag_bitsILi16EEENSU_INS5_IJNSA_ILi8EEESH_EEENS5_IJSH_SB_EEEEEEEvNS4_8identityES13_S1D_vS1E_EENS_8epilogue10collective6detail29Sm90TmaWarpSpecializedAdapterINS1H_15DefaultEpilogueISJ_SK_SK_NS1G_6thread17LinearCombinationISJ_Li1EffLNS1L_9ScaleType4KindE0ELNS_15FloatRoundStyleE2ESJ_EENS1_15EpilogueDefaultEEEEEvvEEEEvNT_6ParamsE --------------------------
	.section	.nv.shared._ZN7cutlass13device_kernelINS_4gemm6kernel13GemmUniversalIN4cute5tupleIJiiiiEEENS1_10collective13CollectiveMmaINS1_34MainloopSm90TmaGmmaWarpSpecializedILi22ENS5_IJNS4_1CILi1EEESB_SB_EEENS1_35KernelTmaWarpSpecializedCooperativeEEENS5_IJNSA_ILi256EEENSA_ILi64EEENSA_ILi16EEEEEENS_10bfloat16_tENS5_IJlSB_lEEESJ_SK_NS4_8TiledMMAINS4_8MMA_AtomIJNS4_4SM904GMMA27MMA_64x64x16_F32BF16BF16_SSILNSO_5MajorE0ELSQ_0ELNSO_7ScaleInE1ELSR_1EEEEEENS4_6LayoutINS5_IJNSA_ILi2EEESB_SB_EEENS5_IJSB_NSA_ILi0EEESX_EEEEENS5_IJNS4_10UnderscoreES10_S10_EEEEENS4_13SM90_TMA_LOADENS4_14ComposedLayoutINS4_7SwizzleILi1ELi4ELi3EEENS4_18smem_ptr_flag_bitsILi16EEENSU_INS5_IJNSA_ILi8EEESH_EEENS5_IJSH_SB_EEEEEEEvNS4_8identityES13_S1D_vS1E_EENS_8epilogue10collective6detail29Sm90TmaWarpSpecializedAdapterINS1H_15DefaultEpilogueISJ_SK_SK_NS1G_6thread17LinearCombinationISJ_Li1EffLNS1L_9ScaleType4KindE0ELNS_15FloatRoundStyleE2ESJ_EENS1_15EpilogueDefaultEEEEEvvEEEEvNT_6ParamsE,"aw",@nobits
	.sectionflags	@""
	.align	16
	.zero		1024


//--------------------- .nv.shared.reserved.0     --------------------------
	.section	.nv.shared.reserved.0,"aw",@nobits
	.weak		__nv_reservedSMEM_offset_0_alias
	.size		__nv_reservedSMEM_offset_0_alias, 0, 0
	.other		__nv_reservedSMEM_offset_0_alias,@"STO_CUDA_RESERVED_SHARED STV_DEFAULT"
__nv_reservedSMEM_offset_0_alias:
	.zero		0


//--------------------- .nv.global                --------------------------
	.section	.nv.global,"aw",@nobits
.nv.global:
	.type		_ZN39_INTERNAL_c3652d55_4_k_cu_3045679f_44694cute1_E,@object
	.size		_ZN39_INTERNAL_c3652d55_4_k_cu_3045679f_44694cute1_E,(_ZN39_INTERNAL_c3652d55_4_k_cu_3045679f_44694cuda3std3__45__cpo6cbeginE - _ZN39_INTERNAL_c3652d55_4_k_cu_3045679f_44694cute1_E)
_ZN39_INTERNAL_c3652d55_4_k_cu_3045679f_44694cute1_E:
	.zero		1
	.type		_ZN39_INTERNAL_c3652d55_4_k_cu_3045679f_44694cuda3std3__45__cpo6cbeginE,@object
	.size		_ZN39_INTERNAL_c3652d55_4_k_cu_3045679f_44694cuda3std3__45__cpo6cbeginE,(_ZN39_INTERNAL_c3652d55_4_k_cu_3045679f_44694cuda3std3__48in_placeE - _ZN39_INTERNAL_c3652d55_4_k_cu_3045679f_44694cuda3std3__45__cpo6cbeginE)
_ZN39_INTERNAL_c3652d55_4_k_cu_3045679f_44694cuda3std3__45__cpo6cbeginE:
	.zero		1
	.type		_ZN39_INTERNAL_c3652d55_4_k_cu_3045679f_44694cuda3std3__48in_placeE,@object
	.size		_ZN39_INTERNAL_c3652d55_4_k_cu_3045679f_44694cuda3std3__48in_placeE,(_ZN39_INTERNAL_c3652d55_4_k_cu_3045679f_44694cuda3std6ranges3__45__cpo9iter_moveE - _ZN39_INTERNAL_c3652d55_4_k_cu_3045679f_44694cuda3std3__48in_placeE)
_ZN39_INTERNAL_c3652d55_4_k_cu_3045679f_44694cuda3std3__48in_placeE:
	.zero		1
	.type		_ZN39_INTERNAL_c3652d55_4_k_cu_3045679f_44694cuda3std6ranges3__45__cpo9iter_moveE,@object
	.size		_ZN39_INTERNAL_c3652d55_4_k_cu_3045679f_44694cuda3std6ranges3__45__cpo9iter_moveE,(_ZN39_INTERNAL_c3652d55_4_k_cu_3045679f_44694cuda3std3__45__cpo5beginE - _ZN39_INTERNAL_c3652d55_4_k_cu_3045679f_44694cuda3std6ranges3__45__cpo9iter_moveE)
_ZN39_INTERNAL_c3652d55_4_k_cu_3045679f_44694cuda3std6ranges3__45__cpo9iter_moveE:
	.zero		1
	.type		_ZN39_INTERNAL_c3652d55_4_k_cu_3045679f_44694cuda3std3__45__cpo5beginE,@object
	.size		_ZN39_INTERNAL_c3652d55_4_k_cu_3045679f_44694cuda3std3__45__cpo5beginE,(_ZN39_INTERNAL_c3652d55_4_k_cu_3045679f_44694cuda3std3__441_GLOBAL__N__c3652d55_4_k_cu_3045679f_44696ignoreE - _ZN39_INTERNAL_c3652d55_4_k_cu_3045679f_44694cuda3std3__45__cpo5beginE)
_ZN39_INTERNAL_c3652d55_4_k_cu_3045679f_44694cuda3std3__45__cpo5beginE:
	.zero		1
	.type		_ZN39_INTERNAL_c3652d55_4_k_cu_3045679f_44694cuda3std3__441_GLOBAL__N__c3652d55_4_k_cu_3045679f_44696ignoreE,@object
	.size		_ZN39_INTERNAL_c3652d55_4_k_cu_3045679f_44694cuda3std3__441_GLOBAL__N__c3652d55_4_k_cu_3045679f_44696ignoreE,(_ZN39_INTERNAL_c3652d55_4_k_cu_3045679f_44694cute7productE - _ZN39_INTERNAL_c3652d55_4_k_cu_3045679f_44694cuda3std3__441_GLOBAL__N__c3652d55_4_k_cu_3045679f_44696ignoreE)
_ZN39_INTERNAL_c3652d55_4_k_cu_3045679f_44694cuda3std3__441_GLOBAL__N__c3652d55_4_k_cu_3045679f_44696ignoreE:
	.zero		1
	.type		_ZN39_INTERNAL_c3652d55_4_k_cu_3045679f_44694cute7productE,@object
	.size		_ZN39_INTERNAL_c3652d55_4_k_cu_3045679f_44694cute7productE,(_ZN39_INTERNAL_c3652d55_4_k_cu_3045679f_44694cuda3std3__45__cpo3endE - _ZN39_INTERNAL_c3652d55_4_k_cu_3045679f_44694cute7productE)
_ZN39_INTERNAL_c3652d55_4_k_cu_3045679f_44694cute7productE:
	.zero		1
	.type		_ZN39_INTERNAL_c3652d55_4_k_cu_3045679f_44694cuda3std3__45__cpo3endE,@object
	.size		_ZN39_INTERNAL_c3652d55_4_k_cu_3045679f_44694cuda3std3__45__cpo3endE,(_ZN39_INTERNAL_c3652d55_4_k_cu_3045679f_44694cuda3std3__419piecewise_constructE - _ZN39_INTERNAL_c3652d55_4_k_cu_3045679f_44694cuda3std3__45__cpo3endE)
_ZN39_INTERNAL_c3652d55_4_k_cu_3045679f_44694cuda3std3__45__cpo3endE:
	.zero		1
	.type		_ZN39_INTERNAL_c3652d55_4_k_cu_3045679f_44694cuda3std3__419piecewise_constructE,@object
	.size		_ZN39_INTERNAL_c3652d55_4_k_cu_3045679f_44694cuda3std3__419piecewise_constructE,(_ZN39_INTERNAL_c3652d55_4_k_cu_3045679f_44694cuda3std3__45__cpo4cendE - _ZN39_INTERNAL_c3652d55_4_k_cu_3045679f_44694cuda3std3__419piecewise_constructE)
_ZN39_INTERNAL_c3652d55_4_k_cu_3045679f_44694cuda3std3__419piecewise_constructE:
	.zero		1
	.type		_ZN39_INTERNAL_c3652d55_4_k_cu_3045679f_44694cuda3std3__45__cpo4cendE,@object
	.size		_ZN39_INTERNAL_c3652d55_4_k_cu_3045679f_44694cuda3std3__45__cpo4cendE,(_ZN39_INTERNAL_c3652d55_4_k_cu_3045679f_44694cuda3std6ranges3__45__cpo4swapE - _ZN39_INTERNAL_c3652d55_4_k_cu_3045679f_44694cuda3std3__45__cpo4cendE)
_ZN39_INTERNAL_c3652d55_4_k_cu_3045679f_44694cuda3std3__45__cpo4cendE:
	.zero		1
	.type		_ZN39_INTERNAL_c3652d55_4_k_cu_3045679f_44694cuda3std6ranges3__45__cpo4swapE,@object
	.size		_ZN39_INTERNAL_c3652d55_4_k_cu_3045679f_44694cuda3std6ranges3__45__cpo4swapE,(.L_8 - _ZN39_INTERNAL_c3652d55_4_k_cu_3045679f_44694cuda3std6ranges3__45__cpo4swapE)
_ZN39_INTERNAL_c3652d55_4_k_cu_3045679f_44694cuda3std6ranges3__45__cpo4swapE:
	.zero		1
.L_8:


//--------------------- .nv.constant0._ZN7cutlass13device_kernelINS_4gemm6kernel13GemmUniversalIN4cute5tupleIJiiiiEEENS1_10collective13CollectiveMmaINS1_34MainloopSm90TmaGmmaWarpSpecializedILi22ENS5_IJNS4_1CILi1EEESB_SB_EEENS1_35KernelTmaWarpSpecializedCooperativeEEENS5_IJNSA_ILi256EEENSA_ILi64EEENSA_ILi16EEEEEENS_10bfloat16_tENS5_IJlSB_lEEESJ_SK_NS4_8TiledMMAINS4_8MMA_AtomIJNS4_4SM904GMMA27MMA_64x64x16_F32BF16BF16_SSILNSO_5MajorE0ELSQ_0ELNSO_7ScaleInE1ELSR_1EEEEEENS4_6LayoutINS5_IJNSA_ILi2EEESB_SB_EEENS5_IJSB_NSA_ILi0EEESX_EEEEENS5_IJNS4_10UnderscoreES10_S10_EEEEENS4_13SM90_TMA_LOADENS4_14ComposedLayoutINS4_7SwizzleILi1ELi4ELi3EEENS4_18smem_ptr_flag_bitsILi16EEENSU_INS5_IJNSA_ILi8EEESH_EEENS5_IJSH_SB_EEEEEEEvNS4_8identityES13_S1D_vS1E_EENS_8epilogue10collective6detail29Sm90TmaWarpSpecializedAdapterINS1H_15DefaultEpilogueISJ_SK_SK_NS1G_6thread17LinearCombinationISJ_Li1EffLNS1L_9ScaleType4KindE0ELNS_15FloatRoundStyleE2ESJ_EENS1_15EpilogueDefaultEEEEEvvEEEEvNT_6ParamsE --------------------------
	.section	.nv.constant0._ZN7cutlass13device_kernelINS_4gemm6kernel13GemmUniversalIN4cute5tupleIJiiiiEEENS1_10collective13CollectiveMmaINS1_34MainloopSm90TmaGmmaWarpSpecializedILi22ENS5_IJNS4_1CILi1EEESB_SB_EEENS1_35KernelTmaWarpSpecializedCooperativeEEENS5_IJNSA_ILi256EEENSA_ILi64EEENSA_ILi16EEEEEENS_10bfloat16_tENS5_IJlSB_lEEESJ_SK_NS4_8TiledMMAINS4_8MMA_AtomIJNS4_4SM904GMMA27MMA_64x64x16_F32BF16BF16_SSILNSO_5MajorE0ELSQ_0ELNSO_7ScaleInE1ELSR_1EEEEEENS4_6LayoutINS5_IJNSA_ILi2EEESB_SB_EEENS5_IJSB_NSA_ILi0EEESX_EEEEENS5_IJNS4_10UnderscoreES10_S10_EEEEENS4_13SM90_TMA_LOADENS4_14ComposedLayoutINS4_7SwizzleILi1ELi4ELi3EEENS4_18smem_ptr_flag_bitsILi16EEENSU_INS5_IJNSA_ILi8EEESH_EEENS5_IJSH_SB_EEEEEEEvNS4_8identityES13_S1D_vS1E_EENS_8epilogue10collective6detail29Sm90TmaWarpSpecializedAdapterINS1H_15DefaultEpilogueISJ_SK_SK_NS1G_6thread17LinearCombinationISJ_Li1EffLNS1L_9ScaleType4KindE0ELNS_15FloatRoundStyleE2ESJ_EENS1_15EpilogueDefaultEEEEEvvEEEEvNT_6ParamsE,"a",@progbits
	.sectionflags	@""
	.align	4
.nv.constant0._ZN7cutlass13device_kernelINS_4gemm6kernel13GemmUniversalIN4cute5tupleIJiiiiEEENS1_10collective13CollectiveMmaINS1_34MainloopSm90TmaGmmaWarpSpecializedILi22ENS5_IJNS4_1CILi1EEESB_SB_EEENS1_35KernelTmaWarpSpecializedCooperativeEEENS5_IJNSA_ILi256EEENSA_ILi64EEENSA_ILi16EEEEEENS_10bfloat16_tENS5_IJlSB_lEEESJ_SK_NS4_8TiledMMAINS4_8MMA_AtomIJNS4_4SM904GMMA27MMA_64x64x16_F32BF16BF16_SSILNSO_5MajorE0ELSQ_0ELNSO_7ScaleInE1ELSR_1EEEEEENS4_6LayoutINS5_IJNSA_ILi2EEESB_SB_EEENS5_IJSB_NSA_ILi0EEESX_EEEEENS5_IJNS4_10UnderscoreES10_S10_EEEEENS4_13SM90_TMA_LOADENS4_14ComposedLayoutINS4_7SwizzleILi1ELi4ELi3EEENS4_18smem_ptr_flag_bitsILi16EEENSU_INS5_IJNSA_ILi8EEESH_EEENS5_IJSH_SB_EEEEEEEvNS4_8identityES13_S1D_vS1E_EENS_8epilogue10collective6detail29Sm90TmaWarpSpecializedAdapterINS1H_15DefaultEpilogueISJ_SK_SK_NS1G_6thread17LinearCombinationISJ_Li1EffLNS1L_9ScaleType4KindE0ELNS_15FloatRoundStyleE2ESJ_EENS1_15EpilogueDefaultEEEEEvvEEEEvNT_6ParamsE:
	.zero		1664


//--------------------- SYMBOLS --------------------------

	.type		.nv.reservedSmem.offset0,@object
	.size		.nv.reservedSmem.offset0,0x4
	.type		__assertfail,@function
